//
// Generated by NVIDIA NVVM Compiler
//
// Compiler Build ID: CL-36424714
// Cuda compilation tools, release 13.0, V13.0.88
// Based on NVVM 20.0.0
//

.version 9.0
.target sm_100
.address_size 64

	// .globl	_Z14IndexScalarGPUIiEvPKT_S0_PS0_S3_

.visible .entry _Z14IndexScalarGPUIiEvPKT_S0_PS0_S3_(
	.param .u64 .ptr .align 1 _Z14IndexScalarGPUIiEvPKT_S0_PS0_S3__param_0,
	.param .u32 _Z14IndexScalarGPUIiEvPKT_S0_PS0_S3__param_1,
	.param .u64 .ptr .align 1 _Z14IndexScalarGPUIiEvPKT_S0_PS0_S3__param_2,
	.param .u64 .ptr .align 1 _Z14IndexScalarGPUIiEvPKT_S0_PS0_S3__param_3
)
{
	.reg .pred 	%p<30>;
	.reg .b32 	%r<39>;
	.reg .b64 	%rd<132>;

	ld.param.u64 	%rd15, [_Z14IndexScalarGPUIiEvPKT_S0_PS0_S3__param_0];
	ld.param.u32 	%r28, [_Z14IndexScalarGPUIiEvPKT_S0_PS0_S3__param_1];
	ld.param.u64 	%rd16, [_Z14IndexScalarGPUIiEvPKT_S0_PS0_S3__param_2];
	ld.param.u64 	%rd17, [_Z14IndexScalarGPUIiEvPKT_S0_PS0_S3__param_3];
	cvta.to.global.u64 	%rd1, %rd17;
	cvta.to.global.u64 	%rd2, %rd16;
	mov.u32 	%r29, %ntid.x;
	mov.u32 	%r30, %ctaid.x;
	mov.u32 	%r31, %tid.x;
	mad.lo.s32 	%r1, %r29, %r30, %r31;
	setp.ge.s32 	%p1, %r1, %r28;
	@%p1 bra 	$L__BB0_86;
	cvta.to.global.u64 	%rd18, %rd15;
	shl.b32 	%r32, %r1, 3;
	mul.wide.u32 	%rd19, %r32, 4;
	add.s64 	%rd20, %rd18, %rd19;
	ld.global.u32 	%r2, [%rd20];
	ld.global.u32 	%r3, [%rd20+4];
	ld.global.u32 	%r4, [%rd20+8];
	ld.global.u32 	%r5, [%rd20+12];
	ld.global.u32 	%r6, [%rd20+16];
	ld.global.u32 	%r7, [%rd20+20];
	ld.global.u32 	%r8, [%rd20+24];
	ld.global.u32 	%r9, [%rd20+28];
	mul.lo.s32 	%r10, %r1, 36;
	mul.wide.u32 	%rd21, %r10, 4;
	add.s64 	%rd3, %rd2, %rd21;
	st.global.u32 	[%rd3], %r2;
	add.s64 	%rd4, %rd1, %rd21;
	st.global.u32 	[%rd4], %r2;
	setp.lt.s32 	%p2, %r3, %r2;
	@%p2 bra 	$L__BB0_3;
	st.global.u32 	[%rd3+4], %r3;
	st.global.u32 	[%rd4+4], %r2;
	bra.uni 	$L__BB0_4;
$L__BB0_3:
	st.global.u32 	[%rd3+4], %r2;
	st.global.u32 	[%rd4+4], %r3;
$L__BB0_4:
	setp.lt.s32 	%p3, %r4, %r2;
	@%p3 bra 	$L__BB0_6;
	st.global.u32 	[%rd3+8], %r4;
	st.global.u32 	[%rd4+8], %r2;
	bra.uni 	$L__BB0_7;
$L__BB0_6:
	st.global.u32 	[%rd3+8], %r2;
	st.global.u32 	[%rd4+8], %r4;
$L__BB0_7:
	setp.lt.s32 	%p4, %r5, %r2;
	@%p4 bra 	$L__BB0_9;
	st.global.u32 	[%rd3+12], %r5;
	st.global.u32 	[%rd4+12], %r2;
	bra.uni 	$L__BB0_10;
$L__BB0_9:
	st.global.u32 	[%rd3+12], %r2;
	st.global.u32 	[%rd4+12], %r5;
$L__BB0_10:
	add.s32 	%r11, %r10, 4;
	setp.lt.s32 	%p5, %r6, %r2;
	@%p5 bra 	$L__BB0_12;
	mul.wide.u32 	%rd22, %r11, 4;
	add.s64 	%rd23, %rd2, %rd22;
	st.global.u32 	[%rd23], %r6;
	add.s64 	%rd24, %rd1, %rd22;
	st.global.u32 	[%rd24], %r2;
	bra.uni 	$L__BB0_13;
$L__BB0_12:
	mul.wide.u32 	%rd25, %r11, 4;
	add.s64 	%rd26, %rd2, %rd25;
	st.global.u32 	[%rd26], %r2;
	add.s64 	%rd27, %rd1, %rd25;
	st.global.u32 	[%rd27], %r6;
$L__BB0_13:
	add.s32 	%r12, %r10, 5;
	setp.lt.s32 	%p6, %r7, %r2;
	@%p6 bra 	$L__BB0_15;
	mul.wide.u32 	%rd28, %r12, 4;
	add.s64 	%rd29, %rd2, %rd28;
	st.global.u32 	[%rd29], %r7;
	add.s64 	%rd30, %rd1, %rd28;
	st.global.u32 	[%rd30], %r2;
	bra.uni 	$L__BB0_16;
$L__BB0_15:
	mul.wide.u32 	%rd31, %r12, 4;
	add.s64 	%rd32, %rd2, %rd31;
	st.global.u32 	[%rd32], %r2;
	add.s64 	%rd33, %rd1, %rd31;
	st.global.u32 	[%rd33], %r7;
$L__BB0_16:
	add.s32 	%r13, %r10, 6;
	setp.lt.s32 	%p7, %r8, %r2;
	@%p7 bra 	$L__BB0_18;
	mul.wide.u32 	%rd34, %r13, 4;
	add.s64 	%rd35, %rd2, %rd34;
	st.global.u32 	[%rd35], %r8;
	add.s64 	%rd36, %rd1, %rd34;
	st.global.u32 	[%rd36], %r2;
	bra.uni 	$L__BB0_19;
$L__BB0_18:
	mul.wide.u32 	%rd37, %r13, 4;
	add.s64 	%rd38, %rd2, %rd37;
	st.global.u32 	[%rd38], %r2;
	add.s64 	%rd39, %rd1, %rd37;
	st.global.u32 	[%rd39], %r8;
$L__BB0_19:
	add.s32 	%r14, %r10, 7;
	setp.lt.s32 	%p8, %r9, %r2;
	@%p8 bra 	$L__BB0_21;
	mul.wide.u32 	%rd40, %r14, 4;
	add.s64 	%rd41, %rd2, %rd40;
	st.global.u32 	[%rd41], %r9;
	add.s64 	%rd42, %rd1, %rd40;
	st.global.u32 	[%rd42], %r2;
	bra.uni 	$L__BB0_22;
$L__BB0_21:
	mul.wide.u32 	%rd43, %r14, 4;
	add.s64 	%rd44, %rd2, %rd43;
	st.global.u32 	[%rd44], %r2;
	add.s64 	%rd45, %rd1, %rd43;
	st.global.u32 	[%rd45], %r9;
$L__BB0_22:
	add.s32 	%r33, %r10, 8;
	mul.wide.u32 	%rd46, %r33, 4;
	add.s64 	%rd5, %rd2, %rd46;
	st.global.u32 	[%rd5], %r3;
	add.s64 	%rd6, %rd1, %rd46;
	st.global.u32 	[%rd6], %r3;
	setp.lt.s32 	%p9, %r4, %r3;
	@%p9 bra 	$L__BB0_24;
	st.global.u32 	[%rd5+4], %r4;
	st.global.u32 	[%rd6+4], %r3;
	bra.uni 	$L__BB0_25;
$L__BB0_24:
	st.global.u32 	[%rd5+4], %r3;
	st.global.u32 	[%rd6+4], %r4;
$L__BB0_25:
	setp.lt.s32 	%p10, %r5, %r3;
	@%p10 bra 	$L__BB0_27;
	st.global.u32 	[%rd5+8], %r5;
	st.global.u32 	[%rd6+8], %r3;
	bra.uni 	$L__BB0_28;
$L__BB0_27:
	st.global.u32 	[%rd5+8], %r3;
	st.global.u32 	[%rd6+8], %r5;
$L__BB0_28:
	setp.lt.s32 	%p11, %r6, %r3;
	@%p11 bra 	$L__BB0_30;
	st.global.u32 	[%rd5+12], %r6;
	st.global.u32 	[%rd6+12], %r3;
	bra.uni 	$L__BB0_31;
$L__BB0_30:
	st.global.u32 	[%rd5+12], %r3;
	st.global.u32 	[%rd6+12], %r6;
$L__BB0_31:
	add.s32 	%r15, %r10, 12;
	setp.lt.s32 	%p12, %r7, %r3;
	@%p12 bra 	$L__BB0_33;
	mul.wide.u32 	%rd47, %r15, 4;
	add.s64 	%rd48, %rd2, %rd47;
	st.global.u32 	[%rd48], %r7;
	add.s64 	%rd49, %rd1, %rd47;
	st.global.u32 	[%rd49], %r3;
	bra.uni 	$L__BB0_34;
$L__BB0_33:
	mul.wide.u32 	%rd50, %r15, 4;
	add.s64 	%rd51, %rd2, %rd50;
	st.global.u32 	[%rd51], %r3;
	add.s64 	%rd52, %rd1, %rd50;
	st.global.u32 	[%rd52], %r7;
$L__BB0_34:
	add.s32 	%r16, %r10, 13;
	setp.lt.s32 	%p13, %r8, %r3;
	@%p13 bra 	$L__BB0_36;
	mul.wide.u32 	%rd53, %r16, 4;
	add.s64 	%rd54, %rd2, %rd53;
	st.global.u32 	[%rd54], %r8;
	add.s64 	%rd55, %rd1, %rd53;
	st.global.u32 	[%rd55], %r3;
	bra.uni 	$L__BB0_37;
$L__BB0_36:
	mul.wide.u32 	%rd56, %r16, 4;
	add.s64 	%rd57, %rd2, %rd56;
	st.global.u32 	[%rd57], %r3;
	add.s64 	%rd58, %rd1, %rd56;
	st.global.u32 	[%rd58], %r8;
$L__BB0_37:
	add.s32 	%r17, %r10, 14;
	setp.lt.s32 	%p14, %r9, %r3;
	@%p14 bra 	$L__BB0_39;
	mul.wide.u32 	%rd59, %r17, 4;
	add.s64 	%rd60, %rd2, %rd59;
	st.global.u32 	[%rd60], %r9;
	add.s64 	%rd61, %rd1, %rd59;
	st.global.u32 	[%rd61], %r3;
	bra.uni 	$L__BB0_40;
$L__BB0_39:
	mul.wide.u32 	%rd62, %r17, 4;
	add.s64 	%rd63, %rd2, %rd62;
	st.global.u32 	[%rd63], %r3;
	add.s64 	%rd64, %rd1, %rd62;
	st.global.u32 	[%rd64], %r9;
$L__BB0_40:
	add.s32 	%r34, %r10, 15;
	mul.wide.u32 	%rd65, %r34, 4;
	add.s64 	%rd66, %rd2, %rd65;
	st.global.u32 	[%rd66], %r4;
	add.s64 	%rd67, %rd1, %rd65;
	st.global.u32 	[%rd67], %r4;
	add.s32 	%r18, %r10, 16;
	setp.lt.s32 	%p15, %r5, %r4;
	@%p15 bra 	$L__BB0_42;
	mul.wide.u32 	%rd68, %r18, 4;
	add.s64 	%rd69, %rd2, %rd68;
	st.global.u32 	[%rd69], %r5;
	add.s64 	%rd70, %rd1, %rd68;
	st.global.u32 	[%rd70], %r4;
	bra.uni 	$L__BB0_43;
$L__BB0_42:
	mul.wide.u32 	%rd71, %r18, 4;
	add.s64 	%rd72, %rd2, %rd71;
	st.global.u32 	[%rd72], %r4;
	add.s64 	%rd73, %rd1, %rd71;
	st.global.u32 	[%rd73], %r5;
$L__BB0_43:
	add.s32 	%r19, %r10, 17;
	setp.lt.s32 	%p16, %r6, %r4;
	@%p16 bra 	$L__BB0_45;
	mul.wide.u32 	%rd74, %r19, 4;
	add.s64 	%rd75, %rd2, %rd74;
	st.global.u32 	[%rd75], %r6;
	add.s64 	%rd76, %rd1, %rd74;
	st.global.u32 	[%rd76], %r4;
	bra.uni 	$L__BB0_46;
$L__BB0_45:
	mul.wide.u32 	%rd77, %r19, 4;
	add.s64 	%rd78, %rd2, %rd77;
	st.global.u32 	[%rd78], %r4;
	add.s64 	%rd79, %rd1, %rd77;
	st.global.u32 	[%rd79], %r6;
$L__BB0_46:
	add.s32 	%r20, %r10, 18;
	setp.lt.s32 	%p17, %r7, %r4;
	@%p17 bra 	$L__BB0_48;
	mul.wide.u32 	%rd80, %r20, 4;
	add.s64 	%rd81, %rd2, %rd80;
	st.global.u32 	[%rd81], %r7;
	add.s64 	%rd82, %rd1, %rd80;
	st.global.u32 	[%rd82], %r4;
	bra.uni 	$L__BB0_49;
$L__BB0_48:
	mul.wide.u32 	%rd83, %r20, 4;
	add.s64 	%rd84, %rd2, %rd83;
	st.global.u32 	[%rd84], %r4;
	add.s64 	%rd85, %rd1, %rd83;
	st.global.u32 	[%rd85], %r7;
$L__BB0_49:
	add.s32 	%r21, %r10, 19;
	setp.lt.s32 	%p18, %r8, %r4;
	@%p18 bra 	$L__BB0_51;
	mul.wide.u32 	%rd86, %r21, 4;
	add.s64 	%rd87, %rd2, %rd86;
	st.global.u32 	[%rd87], %r8;
	add.s64 	%rd88, %rd1, %rd86;
	st.global.u32 	[%rd88], %r4;
	bra.uni 	$L__BB0_52;
$L__BB0_51:
	mul.wide.u32 	%rd89, %r21, 4;
	add.s64 	%rd90, %rd2, %rd89;
	st.global.u32 	[%rd90], %r4;
	add.s64 	%rd91, %rd1, %rd89;
	st.global.u32 	[%rd91], %r8;
$L__BB0_52:
	add.s32 	%r22, %r10, 20;
	setp.lt.s32 	%p19, %r9, %r4;
	@%p19 bra 	$L__BB0_54;
	mul.wide.u32 	%rd92, %r22, 4;
	add.s64 	%rd93, %rd2, %rd92;
	st.global.u32 	[%rd93], %r9;
	add.s64 	%rd94, %rd1, %rd92;
	st.global.u32 	[%rd94], %r4;
	bra.uni 	$L__BB0_55;
$L__BB0_54:
	mul.wide.u32 	%rd95, %r22, 4;
	add.s64 	%rd96, %rd2, %rd95;
	st.global.u32 	[%rd96], %r4;
	add.s64 	%rd97, %rd1, %rd95;
	st.global.u32 	[%rd97], %r9;
$L__BB0_55:
	add.s32 	%r35, %r10, 21;
	mul.wide.u32 	%rd98, %r35, 4;
	add.s64 	%rd7, %rd2, %rd98;
	st.global.u32 	[%rd7], %r5;
	add.s64 	%rd8, %rd1, %rd98;
	st.global.u32 	[%rd8], %r5;
	setp.lt.s32 	%p20, %r6, %r5;
	@%p20 bra 	$L__BB0_57;
	st.global.u32 	[%rd7+4], %r6;
	st.global.u32 	[%rd8+4], %r5;
	bra.uni 	$L__BB0_58;
$L__BB0_57:
	st.global.u32 	[%rd7+4], %r5;
	st.global.u32 	[%rd8+4], %r6;
$L__BB0_58:
	setp.lt.s32 	%p21, %r7, %r5;
	@%p21 bra 	$L__BB0_60;
	st.global.u32 	[%rd7+8], %r7;
	st.global.u32 	[%rd8+8], %r5;
	bra.uni 	$L__BB0_61;
$L__BB0_60:
	st.global.u32 	[%rd7+8], %r5;
	st.global.u32 	[%rd8+8], %r7;
$L__BB0_61:
	add.s32 	%r23, %r10, 24;
	setp.lt.s32 	%p22, %r8, %r5;
	@%p22 bra 	$L__BB0_63;
	mul.wide.u32 	%rd99, %r23, 4;
	add.s64 	%rd100, %rd2, %rd99;
	st.global.u32 	[%rd100], %r8;
	add.s64 	%rd101, %rd1, %rd99;
	st.global.u32 	[%rd101], %r5;
	bra.uni 	$L__BB0_64;
$L__BB0_63:
	mul.wide.u32 	%rd102, %r23, 4;
	add.s64 	%rd103, %rd2, %rd102;
	st.global.u32 	[%rd103], %r5;
	add.s64 	%rd104, %rd1, %rd102;
	st.global.u32 	[%rd104], %r8;
$L__BB0_64:
	add.s32 	%r24, %r10, 25;
	setp.lt.s32 	%p23, %r9, %r5;
	@%p23 bra 	$L__BB0_66;
	mul.wide.u32 	%rd105, %r24, 4;
	add.s64 	%rd106, %rd2, %rd105;
	st.global.u32 	[%rd106], %r9;
	add.s64 	%rd107, %rd1, %rd105;
	st.global.u32 	[%rd107], %r5;
	bra.uni 	$L__BB0_67;
$L__BB0_66:
	mul.wide.u32 	%rd108, %r24, 4;
	add.s64 	%rd109, %rd2, %rd108;
	st.global.u32 	[%rd109], %r5;
	add.s64 	%rd110, %rd1, %rd108;
	st.global.u32 	[%rd110], %r9;
$L__BB0_67:
	add.s32 	%r36, %r10, 26;
	mul.wide.u32 	%rd111, %r36, 4;
	add.s64 	%rd9, %rd2, %rd111;
	st.global.u32 	[%rd9], %r6;
	add.s64 	%rd10, %rd1, %rd111;
	st.global.u32 	[%rd10], %r6;
	setp.lt.s32 	%p24, %r7, %r6;
	@%p24 bra 	$L__BB0_69;
	st.global.u32 	[%rd9+4], %r7;
	st.global.u32 	[%rd10+4], %r6;
	bra.uni 	$L__BB0_70;
$L__BB0_69:
	st.global.u32 	[%rd9+4], %r6;
	st.global.u32 	[%rd10+4], %r7;
$L__BB0_70:
	add.s32 	%r25, %r10, 28;
	setp.lt.s32 	%p25, %r8, %r6;
	@%p25 bra 	$L__BB0_72;
	mul.wide.u32 	%rd112, %r25, 4;
	add.s64 	%rd113, %rd2, %rd112;
	st.global.u32 	[%rd113], %r8;
	add.s64 	%rd114, %rd1, %rd112;
	st.global.u32 	[%rd114], %r6;
	bra.uni 	$L__BB0_73;
$L__BB0_72:
	mul.wide.u32 	%rd115, %r25, 4;
	add.s64 	%rd116, %rd2, %rd115;
	st.global.u32 	[%rd116], %r6;
	add.s64 	%rd117, %rd1, %rd115;
	st.global.u32 	[%rd117], %r8;
$L__BB0_73:
	add.s32 	%r26, %r10, 29;
	setp.lt.s32 	%p26, %r9, %r6;
	@%p26 bra 	$L__BB0_75;
	mul.wide.u32 	%rd118, %r26, 4;
	add.s64 	%rd119, %rd2, %rd118;
	st.global.u32 	[%rd119], %r9;
	add.s64 	%rd120, %rd1, %rd118;
	st.global.u32 	[%rd120], %r6;
	bra.uni 	$L__BB0_76;
$L__BB0_75:
	mul.wide.u32 	%rd121, %r26, 4;
	add.s64 	%rd122, %rd2, %rd121;
	st.global.u32 	[%rd122], %r6;
	add.s64 	%rd123, %rd1, %rd121;
	st.global.u32 	[%rd123], %r9;
$L__BB0_76:
	add.s32 	%r37, %r10, 30;
	mul.wide.u32 	%rd124, %r37, 4;
	add.s64 	%rd11, %rd2, %rd124;
	st.global.u32 	[%rd11], %r7;
	add.s64 	%rd12, %rd1, %rd124;
	st.global.u32 	[%rd12], %r7;
	setp.lt.s32 	%p27, %r8, %r7;
	@%p27 bra 	$L__BB0_78;
	st.global.u32 	[%rd11+4], %r8;
	st.global.u32 	[%rd12+4], %r7;
	bra.uni 	$L__BB0_79;
$L__BB0_78:
	st.global.u32 	[%rd11+4], %r7;
	st.global.u32 	[%rd12+4], %r8;
$L__BB0_79:
	add.s32 	%r27, %r10, 32;
	setp.lt.s32 	%p28, %r9, %r7;
	@%p28 bra 	$L__BB0_81;
	mul.wide.u32 	%rd125, %r27, 4;
	add.s64 	%rd126, %rd2, %rd125;
	st.global.u32 	[%rd126], %r9;
	add.s64 	%rd127, %rd1, %rd125;
	st.global.u32 	[%rd127], %r7;
	bra.uni 	$L__BB0_82;
$L__BB0_81:
	mul.wide.u32 	%rd128, %r27, 4;
	add.s64 	%rd129, %rd2, %rd128;
	st.global.u32 	[%rd129], %r7;
	add.s64 	%rd130, %rd1, %rd128;
	st.global.u32 	[%rd130], %r9;
$L__BB0_82:
	add.s32 	%r38, %r10, 33;
	mul.wide.u32 	%rd131, %r38, 4;
	add.s64 	%rd13, %rd2, %rd131;
	st.global.u32 	[%rd13], %r8;
	add.s64 	%rd14, %rd1, %rd131;
	st.global.u32 	[%rd14], %r8;
	setp.lt.s32 	%p29, %r9, %r8;
	@%p29 bra 	$L__BB0_84;
	st.global.u32 	[%rd13+4], %r9;
	st.global.u32 	[%rd14+4], %r8;
	bra.uni 	$L__BB0_85;
$L__BB0_84:
	st.global.u32 	[%rd13+4], %r8;
	st.global.u32 	[%rd14+4], %r9;
$L__BB0_85:
	st.global.u32 	[%rd13+8], %r9;
	st.global.u32 	[%rd14+8], %r9;
$L__BB0_86:
	ret;

}
	// .globl	_Z14IndexScalarGPUIjEvPKT_S0_PS0_S3_
.visible .entry _Z14IndexScalarGPUIjEvPKT_S0_PS0_S3_(
	.param .u64 .ptr .align 1 _Z14IndexScalarGPUIjEvPKT_S0_PS0_S3__param_0,
	.param .u32 _Z14IndexScalarGPUIjEvPKT_S0_PS0_S3__param_1,
	.param .u64 .ptr .align 1 _Z14IndexScalarGPUIjEvPKT_S0_PS0_S3__param_2,
	.param .u64 .ptr .align 1 _Z14IndexScalarGPUIjEvPKT_S0_PS0_S3__param_3
)
{
	.reg .pred 	%p<30>;
	.reg .b32 	%r<39>;
	.reg .b64 	%rd<132>;

	ld.param.u64 	%rd15, [_Z14IndexScalarGPUIjEvPKT_S0_PS0_S3__param_0];
	ld.param.u32 	%r28, [_Z14IndexScalarGPUIjEvPKT_S0_PS0_S3__param_1];
	ld.param.u64 	%rd16, [_Z14IndexScalarGPUIjEvPKT_S0_PS0_S3__param_2];
	ld.param.u64 	%rd17, [_Z14IndexScalarGPUIjEvPKT_S0_PS0_S3__param_3];
	cvta.to.global.u64 	%rd1, %rd17;
	cvta.to.global.u64 	%rd2, %rd16;
	mov.u32 	%r29, %ntid.x;
	mov.u32 	%r30, %ctaid.x;
	mov.u32 	%r31, %tid.x;
	mad.lo.s32 	%r1, %r29, %r30, %r31;
	setp.ge.u32 	%p1, %r1, %r28;
	@%p1 bra 	$L__BB1_86;
	cvta.to.global.u64 	%rd18, %rd15;
	shl.b32 	%r32, %r1, 3;
	mul.wide.u32 	%rd19, %r32, 4;
	add.s64 	%rd20, %rd18, %rd19;
	ld.global.u32 	%r2, [%rd20];
	ld.global.u32 	%r3, [%rd20+4];
	ld.global.u32 	%r4, [%rd20+8];
	ld.global.u32 	%r5, [%rd20+12];
	ld.global.u32 	%r6, [%rd20+16];
	ld.global.u32 	%r7, [%rd20+20];
	ld.global.u32 	%r8, [%rd20+24];
	ld.global.u32 	%r9, [%rd20+28];
	mul.lo.s32 	%r10, %r1, 36;
	mul.wide.u32 	%rd21, %r10, 4;
	add.s64 	%rd3, %rd2, %rd21;
	st.global.u32 	[%rd3], %r2;
	add.s64 	%rd4, %rd1, %rd21;
	st.global.u32 	[%rd4], %r2;
	setp.lt.u32 	%p2, %r3, %r2;
	@%p2 bra 	$L__BB1_3;
	st.global.u32 	[%rd3+4], %r3;
	st.global.u32 	[%rd4+4], %r2;
	bra.uni 	$L__BB1_4;
$L__BB1_3:
	st.global.u32 	[%rd3+4], %r2;
	st.global.u32 	[%rd4+4], %r3;
$L__BB1_4:
	setp.lt.u32 	%p3, %r4, %r2;
	@%p3 bra 	$L__BB1_6;
	st.global.u32 	[%rd3+8], %r4;
	st.global.u32 	[%rd4+8], %r2;
	bra.uni 	$L__BB1_7;
$L__BB1_6:
	st.global.u32 	[%rd3+8], %r2;
	st.global.u32 	[%rd4+8], %r4;
$L__BB1_7:
	setp.lt.u32 	%p4, %r5, %r2;
	@%p4 bra 	$L__BB1_9;
	st.global.u32 	[%rd3+12], %r5;
	st.global.u32 	[%rd4+12], %r2;
	bra.uni 	$L__BB1_10;
$L__BB1_9:
	st.global.u32 	[%rd3+12], %r2;
	st.global.u32 	[%rd4+12], %r5;
$L__BB1_10:
	add.s32 	%r11, %r10, 4;
	setp.lt.u32 	%p5, %r6, %r2;
	@%p5 bra 	$L__BB1_12;
	mul.wide.u32 	%rd22, %r11, 4;
	add.s64 	%rd23, %rd2, %rd22;
	st.global.u32 	[%rd23], %r6;
	add.s64 	%rd24, %rd1, %rd22;
	st.global.u32 	[%rd24], %r2;
	bra.uni 	$L__BB1_13;
$L__BB1_12:
	mul.wide.u32 	%rd25, %r11, 4;
	add.s64 	%rd26, %rd2, %rd25;
	st.global.u32 	[%rd26], %r2;
	add.s64 	%rd27, %rd1, %rd25;
	st.global.u32 	[%rd27], %r6;
$L__BB1_13:
	add.s32 	%r12, %r10, 5;
	setp.lt.u32 	%p6, %r7, %r2;
	@%p6 bra 	$L__BB1_15;
	mul.wide.u32 	%rd28, %r12, 4;
	add.s64 	%rd29, %rd2, %rd28;
	st.global.u32 	[%rd29], %r7;
	add.s64 	%rd30, %rd1, %rd28;
	st.global.u32 	[%rd30], %r2;
	bra.uni 	$L__BB1_16;
$L__BB1_15:
	mul.wide.u32 	%rd31, %r12, 4;
	add.s64 	%rd32, %rd2, %rd31;
	st.global.u32 	[%rd32], %r2;
	add.s64 	%rd33, %rd1, %rd31;
	st.global.u32 	[%rd33], %r7;
$L__BB1_16:
	add.s32 	%r13, %r10, 6;
	setp.lt.u32 	%p7, %r8, %r2;
	@%p7 bra 	$L__BB1_18;
	mul.wide.u32 	%rd34, %r13, 4;
	add.s64 	%rd35, %rd2, %rd34;
	st.global.u32 	[%rd35], %r8;
	add.s64 	%rd36, %rd1, %rd34;
	st.global.u32 	[%rd36], %r2;
	bra.uni 	$L__BB1_19;
$L__BB1_18:
	mul.wide.u32 	%rd37, %r13, 4;
	add.s64 	%rd38, %rd2, %rd37;
	st.global.u32 	[%rd38], %r2;
	add.s64 	%rd39, %rd1, %rd37;
	st.global.u32 	[%rd39], %r8;
$L__BB1_19:
	add.s32 	%r14, %r10, 7;
	setp.lt.u32 	%p8, %r9, %r2;
	@%p8 bra 	$L__BB1_21;
	mul.wide.u32 	%rd40, %r14, 4;
	add.s64 	%rd41, %rd2, %rd40;
	st.global.u32 	[%rd41], %r9;
	add.s64 	%rd42, %rd1, %rd40;
	st.global.u32 	[%rd42], %r2;
	bra.uni 	$L__BB1_22;
$L__BB1_21:
	mul.wide.u32 	%rd43, %r14, 4;
	add.s64 	%rd44, %rd2, %rd43;
	st.global.u32 	[%rd44], %r2;
	add.s64 	%rd45, %rd1, %rd43;
	st.global.u32 	[%rd45], %r9;
$L__BB1_22:
	add.s32 	%r33, %r10, 8;
	mul.wide.u32 	%rd46, %r33, 4;
	add.s64 	%rd5, %rd2, %rd46;
	st.global.u32 	[%rd5], %r3;
	add.s64 	%rd6, %rd1, %rd46;
	st.global.u32 	[%rd6], %r3;
	setp.lt.u32 	%p9, %r4, %r3;
	@%p9 bra 	$L__BB1_24;
	st.global.u32 	[%rd5+4], %r4;
	st.global.u32 	[%rd6+4], %r3;
	bra.uni 	$L__BB1_25;
$L__BB1_24:
	st.global.u32 	[%rd5+4], %r3;
	st.global.u32 	[%rd6+4], %r4;
$L__BB1_25:
	setp.lt.u32 	%p10, %r5, %r3;
	@%p10 bra 	$L__BB1_27;
	st.global.u32 	[%rd5+8], %r5;
	st.global.u32 	[%rd6+8], %r3;
	bra.uni 	$L__BB1_28;
$L__BB1_27:
	st.global.u32 	[%rd5+8], %r3;
	st.global.u32 	[%rd6+8], %r5;
$L__BB1_28:
	setp.lt.u32 	%p11, %r6, %r3;
	@%p11 bra 	$L__BB1_30;
	st.global.u32 	[%rd5+12], %r6;
	st.global.u32 	[%rd6+12], %r3;
	bra.uni 	$L__BB1_31;
$L__BB1_30:
	st.global.u32 	[%rd5+12], %r3;
	st.global.u32 	[%rd6+12], %r6;
$L__BB1_31:
	add.s32 	%r15, %r10, 12;
	setp.lt.u32 	%p12, %r7, %r3;
	@%p12 bra 	$L__BB1_33;
	mul.wide.u32 	%rd47, %r15, 4;
	add.s64 	%rd48, %rd2, %rd47;
	st.global.u32 	[%rd48], %r7;
	add.s64 	%rd49, %rd1, %rd47;
	st.global.u32 	[%rd49], %r3;
	bra.uni 	$L__BB1_34;
$L__BB1_33:
	mul.wide.u32 	%rd50, %r15, 4;
	add.s64 	%rd51, %rd2, %rd50;
	st.global.u32 	[%rd51], %r3;
	add.s64 	%rd52, %rd1, %rd50;
	st.global.u32 	[%rd52], %r7;
$L__BB1_34:
	add.s32 	%r16, %r10, 13;
	setp.lt.u32 	%p13, %r8, %r3;
	@%p13 bra 	$L__BB1_36;
	mul.wide.u32 	%rd53, %r16, 4;
	add.s64 	%rd54, %rd2, %rd53;
	st.global.u32 	[%rd54], %r8;
	add.s64 	%rd55, %rd1, %rd53;
	st.global.u32 	[%rd55], %r3;
	bra.uni 	$L__BB1_37;
$L__BB1_36:
	mul.wide.u32 	%rd56, %r16, 4;
	add.s64 	%rd57, %rd2, %rd56;
	st.global.u32 	[%rd57], %r3;
	add.s64 	%rd58, %rd1, %rd56;
	st.global.u32 	[%rd58], %r8;
$L__BB1_37:
	add.s32 	%r17, %r10, 14;
	setp.lt.u32 	%p14, %r9, %r3;
	@%p14 bra 	$L__BB1_39;
	mul.wide.u32 	%rd59, %r17, 4;
	add.s64 	%rd60, %rd2, %rd59;
	st.global.u32 	[%rd60], %r9;
	add.s64 	%rd61, %rd1, %rd59;
	st.global.u32 	[%rd61], %r3;
	bra.uni 	$L__BB1_40;
$L__BB1_39:
	mul.wide.u32 	%rd62, %r17, 4;
	add.s64 	%rd63, %rd2, %rd62;
	st.global.u32 	[%rd63], %r3;
	add.s64 	%rd64, %rd1, %rd62;
	st.global.u32 	[%rd64], %r9;
$L__BB1_40:
	add.s32 	%r34, %r10, 15;
	mul.wide.u32 	%rd65, %r34, 4;
	add.s64 	%rd66, %rd2, %rd65;
	st.global.u32 	[%rd66], %r4;
	add.s64 	%rd67, %rd1, %rd65;
	st.global.u32 	[%rd67], %r4;
	add.s32 	%r18, %r10, 16;
	setp.lt.u32 	%p15, %r5, %r4;
	@%p15 bra 	$L__BB1_42;
	mul.wide.u32 	%rd68, %r18, 4;
	add.s64 	%rd69, %rd2, %rd68;
	st.global.u32 	[%rd69], %r5;
	add.s64 	%rd70, %rd1, %rd68;
	st.global.u32 	[%rd70], %r4;
	bra.uni 	$L__BB1_43;
$L__BB1_42:
	mul.wide.u32 	%rd71, %r18, 4;
	add.s64 	%rd72, %rd2, %rd71;
	st.global.u32 	[%rd72], %r4;
	add.s64 	%rd73, %rd1, %rd71;
	st.global.u32 	[%rd73], %r5;
$L__BB1_43:
	add.s32 	%r19, %r10, 17;
	setp.lt.u32 	%p16, %r6, %r4;
	@%p16 bra 	$L__BB1_45;
	mul.wide.u32 	%rd74, %r19, 4;
	add.s64 	%rd75, %rd2, %rd74;
	st.global.u32 	[%rd75], %r6;
	add.s64 	%rd76, %rd1, %rd74;
	st.global.u32 	[%rd76], %r4;
	bra.uni 	$L__BB1_46;
$L__BB1_45:
	mul.wide.u32 	%rd77, %r19, 4;
	add.s64 	%rd78, %rd2, %rd77;
	st.global.u32 	[%rd78], %r4;
	add.s64 	%rd79, %rd1, %rd77;
	st.global.u32 	[%rd79], %r6;
$L__BB1_46:
	add.s32 	%r20, %r10, 18;
	setp.lt.u32 	%p17, %r7, %r4;
	@%p17 bra 	$L__BB1_48;
	mul.wide.u32 	%rd80, %r20, 4;
	add.s64 	%rd81, %rd2, %rd80;
	st.global.u32 	[%rd81], %r7;
	add.s64 	%rd82, %rd1, %rd80;
	st.global.u32 	[%rd82], %r4;
	bra.uni 	$L__BB1_49;
$L__BB1_48:
	mul.wide.u32 	%rd83, %r20, 4;
	add.s64 	%rd84, %rd2, %rd83;
	st.global.u32 	[%rd84], %r4;
	add.s64 	%rd85, %rd1, %rd83;
	st.global.u32 	[%rd85], %r7;
$L__BB1_49:
	add.s32 	%r21, %r10, 19;
	setp.lt.u32 	%p18, %r8, %r4;
	@%p18 bra 	$L__BB1_51;
	mul.wide.u32 	%rd86, %r21, 4;
	add.s64 	%rd87, %rd2, %rd86;
	st.global.u32 	[%rd87], %r8;
	add.s64 	%rd88, %rd1, %rd86;
	st.global.u32 	[%rd88], %r4;
	bra.uni 	$L__BB1_52;
$L__BB1_51:
	mul.wide.u32 	%rd89, %r21, 4;
	add.s64 	%rd90, %rd2, %rd89;
	st.global.u32 	[%rd90], %r4;
	add.s64 	%rd91, %rd1, %rd89;
	st.global.u32 	[%rd91], %r8;
$L__BB1_52:
	add.s32 	%r22, %r10, 20;
	setp.lt.u32 	%p19, %r9, %r4;
	@%p19 bra 	$L__BB1_54;
	mul.wide.u32 	%rd92, %r22, 4;
	add.s64 	%rd93, %rd2, %rd92;
	st.global.u32 	[%rd93], %r9;
	add.s64 	%rd94, %rd1, %rd92;
	st.global.u32 	[%rd94], %r4;
	bra.uni 	$L__BB1_55;
$L__BB1_54:
	mul.wide.u32 	%rd95, %r22, 4;
	add.s64 	%rd96, %rd2, %rd95;
	st.global.u32 	[%rd96], %r4;
	add.s64 	%rd97, %rd1, %rd95;
	st.global.u32 	[%rd97], %r9;
$L__BB1_55:
	add.s32 	%r35, %r10, 21;
	mul.wide.u32 	%rd98, %r35, 4;
	add.s64 	%rd7, %rd2, %rd98;
	st.global.u32 	[%rd7], %r5;
	add.s64 	%rd8, %rd1, %rd98;
	st.global.u32 	[%rd8], %r5;
	setp.lt.u32 	%p20, %r6, %r5;
	@%p20 bra 	$L__BB1_57;
	st.global.u32 	[%rd7+4], %r6;
	st.global.u32 	[%rd8+4], %r5;
	bra.uni 	$L__BB1_58;
$L__BB1_57:
	st.global.u32 	[%rd7+4], %r5;
	st.global.u32 	[%rd8+4], %r6;
$L__BB1_58:
	setp.lt.u32 	%p21, %r7, %r5;
	@%p21 bra 	$L__BB1_60;
	st.global.u32 	[%rd7+8], %r7;
	st.global.u32 	[%rd8+8], %r5;
	bra.uni 	$L__BB1_61;
$L__BB1_60:
	st.global.u32 	[%rd7+8], %r5;
	st.global.u32 	[%rd8+8], %r7;
$L__BB1_61:
	add.s32 	%r23, %r10, 24;
	setp.lt.u32 	%p22, %r8, %r5;
	@%p22 bra 	$L__BB1_63;
	mul.wide.u32 	%rd99, %r23, 4;
	add.s64 	%rd100, %rd2, %rd99;
	st.global.u32 	[%rd100], %r8;
	add.s64 	%rd101, %rd1, %rd99;
	st.global.u32 	[%rd101], %r5;
	bra.uni 	$L__BB1_64;
$L__BB1_63:
	mul.wide.u32 	%rd102, %r23, 4;
	add.s64 	%rd103, %rd2, %rd102;
	st.global.u32 	[%rd103], %r5;
	add.s64 	%rd104, %rd1, %rd102;
	st.global.u32 	[%rd104], %r8;
$L__BB1_64:
	add.s32 	%r24, %r10, 25;
	setp.lt.u32 	%p23, %r9, %r5;
	@%p23 bra 	$L__BB1_66;
	mul.wide.u32 	%rd105, %r24, 4;
	add.s64 	%rd106, %rd2, %rd105;
	st.global.u32 	[%rd106], %r9;
	add.s64 	%rd107, %rd1, %rd105;
	st.global.u32 	[%rd107], %r5;
	bra.uni 	$L__BB1_67;
$L__BB1_66:
	mul.wide.u32 	%rd108, %r24, 4;
	add.s64 	%rd109, %rd2, %rd108;
	st.global.u32 	[%rd109], %r5;
	add.s64 	%rd110, %rd1, %rd108;
	st.global.u32 	[%rd110], %r9;
$L__BB1_67:
	add.s32 	%r36, %r10, 26;
	mul.wide.u32 	%rd111, %r36, 4;
	add.s64 	%rd9, %rd2, %rd111;
	st.global.u32 	[%rd9], %r6;
	add.s64 	%rd10, %rd1, %rd111;
	st.global.u32 	[%rd10], %r6;
	setp.lt.u32 	%p24, %r7, %r6;
	@%p24 bra 	$L__BB1_69;
	st.global.u32 	[%rd9+4], %r7;
	st.global.u32 	[%rd10+4], %r6;
	bra.uni 	$L__BB1_70;
$L__BB1_69:
	st.global.u32 	[%rd9+4], %r6;
	st.global.u32 	[%rd10+4], %r7;
$L__BB1_70:
	add.s32 	%r25, %r10, 28;
	setp.lt.u32 	%p25, %r8, %r6;
	@%p25 bra 	$L__BB1_72;
	mul.wide.u32 	%rd112, %r25, 4;
	add.s64 	%rd113, %rd2, %rd112;
	st.global.u32 	[%rd113], %r8;
	add.s64 	%rd114, %rd1, %rd112;
	st.global.u32 	[%rd114], %r6;
	bra.uni 	$L__BB1_73;
$L__BB1_72:
	mul.wide.u32 	%rd115, %r25, 4;
	add.s64 	%rd116, %rd2, %rd115;
	st.global.u32 	[%rd116], %r6;
	add.s64 	%rd117, %rd1, %rd115;
	st.global.u32 	[%rd117], %r8;
$L__BB1_73:
	add.s32 	%r26, %r10, 29;
	setp.lt.u32 	%p26, %r9, %r6;
	@%p26 bra 	$L__BB1_75;
	mul.wide.u32 	%rd118, %r26, 4;
	add.s64 	%rd119, %rd2, %rd118;
	st.global.u32 	[%rd119], %r9;
	add.s64 	%rd120, %rd1, %rd118;
	st.global.u32 	[%rd120], %r6;
	bra.uni 	$L__BB1_76;
$L__BB1_75:
	mul.wide.u32 	%rd121, %r26, 4;
	add.s64 	%rd122, %rd2, %rd121;
	st.global.u32 	[%rd122], %r6;
	add.s64 	%rd123, %rd1, %rd121;
	st.global.u32 	[%rd123], %r9;
$L__BB1_76:
	add.s32 	%r37, %r10, 30;
	mul.wide.u32 	%rd124, %r37, 4;
	add.s64 	%rd11, %rd2, %rd124;
	st.global.u32 	[%rd11], %r7;
	add.s64 	%rd12, %rd1, %rd124;
	st.global.u32 	[%rd12], %r7;
	setp.lt.u32 	%p27, %r8, %r7;
	@%p27 bra 	$L__BB1_78;
	st.global.u32 	[%rd11+4], %r8;
	st.global.u32 	[%rd12+4], %r7;
	bra.uni 	$L__BB1_79;
$L__BB1_78:
	st.global.u32 	[%rd11+4], %r7;
	st.global.u32 	[%rd12+4], %r8;
$L__BB1_79:
	add.s32 	%r27, %r10, 32;
	setp.lt.u32 	%p28, %r9, %r7;
	@%p28 bra 	$L__BB1_81;
	mul.wide.u32 	%rd125, %r27, 4;
	add.s64 	%rd126, %rd2, %rd125;
	st.global.u32 	[%rd126], %r9;
	add.s64 	%rd127, %rd1, %rd125;
	st.global.u32 	[%rd127], %r7;
	bra.uni 	$L__BB1_82;
$L__BB1_81:
	mul.wide.u32 	%rd128, %r27, 4;
	add.s64 	%rd129, %rd2, %rd128;
	st.global.u32 	[%rd129], %r7;
	add.s64 	%rd130, %rd1, %rd128;
	st.global.u32 	[%rd130], %r9;
$L__BB1_82:
	add.s32 	%r38, %r10, 33;
	mul.wide.u32 	%rd131, %r38, 4;
	add.s64 	%rd13, %rd2, %rd131;
	st.global.u32 	[%rd13], %r8;
	add.s64 	%rd14, %rd1, %rd131;
	st.global.u32 	[%rd14], %r8;
	setp.lt.u32 	%p29, %r9, %r8;
	@%p29 bra 	$L__BB1_84;
	st.global.u32 	[%rd13+4], %r9;
	st.global.u32 	[%rd14+4], %r8;
	bra.uni 	$L__BB1_85;
$L__BB1_84:
	st.global.u32 	[%rd13+4], %r8;
	st.global.u32 	[%rd14+4], %r9;
$L__BB1_85:
	st.global.u32 	[%rd13+8], %r9;
	st.global.u32 	[%rd14+8], %r9;
$L__BB1_86:
	ret;

}
	// .globl	_Z14IndexScalarGPUIlEvPKT_S0_PS0_S3_
.visible .entry _Z14IndexScalarGPUIlEvPKT_S0_PS0_S3_(
	.param .u64 .ptr .align 1 _Z14IndexScalarGPUIlEvPKT_S0_PS0_S3__param_0,
	.param .u64 _Z14IndexScalarGPUIlEvPKT_S0_PS0_S3__param_1,
	.param .u64 .ptr .align 1 _Z14IndexScalarGPUIlEvPKT_S0_PS0_S3__param_2,
	.param .u64 .ptr .align 1 _Z14IndexScalarGPUIlEvPKT_S0_PS0_S3__param_3
)
{
	.reg .pred 	%p<30>;
	.reg .b32 	%r<30>;
	.reg .b64 	%rd<142>;

	ld.param.u64 	%rd23, [_Z14IndexScalarGPUIlEvPKT_S0_PS0_S3__param_0];
	ld.param.u64 	%rd24, [_Z14IndexScalarGPUIlEvPKT_S0_PS0_S3__param_1];
	ld.param.u64 	%rd25, [_Z14IndexScalarGPUIlEvPKT_S0_PS0_S3__param_2];
	ld.param.u64 	%rd26, [_Z14IndexScalarGPUIlEvPKT_S0_PS0_S3__param_3];
	cvta.to.global.u64 	%rd1, %rd26;
	cvta.to.global.u64 	%rd2, %rd25;
	mov.u32 	%r20, %ntid.x;
	mov.u32 	%r21, %ctaid.x;
	mov.u32 	%r22, %tid.x;
	mad.lo.s32 	%r1, %r20, %r21, %r22;
	cvt.s64.s32 	%rd27, %r1;
	setp.le.s64 	%p1, %rd24, %rd27;
	@%p1 bra 	$L__BB2_86;
	cvta.to.global.u64 	%rd28, %rd23;
	shl.b32 	%r23, %r1, 3;
	mul.wide.u32 	%rd29, %r23, 8;
	add.s64 	%rd30, %rd28, %rd29;
	ld.global.u64 	%rd3, [%rd30];
	ld.global.u64 	%rd4, [%rd30+8];
	ld.global.u64 	%rd5, [%rd30+16];
	ld.global.u64 	%rd6, [%rd30+24];
	ld.global.u64 	%rd7, [%rd30+32];
	ld.global.u64 	%rd8, [%rd30+40];
	ld.global.u64 	%rd9, [%rd30+48];
	ld.global.u64 	%rd10, [%rd30+56];
	mul.lo.s32 	%r2, %r1, 36;
	mul.wide.u32 	%rd31, %r2, 8;
	add.s64 	%rd11, %rd2, %rd31;
	st.global.u64 	[%rd11], %rd3;
	add.s64 	%rd12, %rd1, %rd31;
	st.global.u64 	[%rd12], %rd3;
	setp.lt.s64 	%p2, %rd4, %rd3;
	@%p2 bra 	$L__BB2_3;
	st.global.u64 	[%rd11+8], %rd4;
	st.global.u64 	[%rd12+8], %rd3;
	bra.uni 	$L__BB2_4;
$L__BB2_3:
	st.global.u64 	[%rd11+8], %rd3;
	st.global.u64 	[%rd12+8], %rd4;
$L__BB2_4:
	setp.lt.s64 	%p3, %rd5, %rd3;
	@%p3 bra 	$L__BB2_6;
	st.global.u64 	[%rd11+16], %rd5;
	st.global.u64 	[%rd12+16], %rd3;
	bra.uni 	$L__BB2_7;
$L__BB2_6:
	st.global.u64 	[%rd11+16], %rd3;
	st.global.u64 	[%rd12+16], %rd5;
$L__BB2_7:
	setp.lt.s64 	%p4, %rd6, %rd3;
	@%p4 bra 	$L__BB2_9;
	st.global.u64 	[%rd11+24], %rd6;
	st.global.u64 	[%rd12+24], %rd3;
	bra.uni 	$L__BB2_10;
$L__BB2_9:
	st.global.u64 	[%rd11+24], %rd3;
	st.global.u64 	[%rd12+24], %rd6;
$L__BB2_10:
	add.s32 	%r3, %r2, 4;
	setp.lt.s64 	%p5, %rd7, %rd3;
	@%p5 bra 	$L__BB2_12;
	mul.wide.u32 	%rd32, %r3, 8;
	add.s64 	%rd33, %rd2, %rd32;
	st.global.u64 	[%rd33], %rd7;
	add.s64 	%rd34, %rd1, %rd32;
	st.global.u64 	[%rd34], %rd3;
	bra.uni 	$L__BB2_13;
$L__BB2_12:
	mul.wide.u32 	%rd35, %r3, 8;
	add.s64 	%rd36, %rd2, %rd35;
	st.global.u64 	[%rd36], %rd3;
	add.s64 	%rd37, %rd1, %rd35;
	st.global.u64 	[%rd37], %rd7;
$L__BB2_13:
	add.s32 	%r4, %r2, 5;
	setp.lt.s64 	%p6, %rd8, %rd3;
	@%p6 bra 	$L__BB2_15;
	mul.wide.u32 	%rd38, %r4, 8;
	add.s64 	%rd39, %rd2, %rd38;
	st.global.u64 	[%rd39], %rd8;
	add.s64 	%rd40, %rd1, %rd38;
	st.global.u64 	[%rd40], %rd3;
	bra.uni 	$L__BB2_16;
$L__BB2_15:
	mul.wide.u32 	%rd41, %r4, 8;
	add.s64 	%rd42, %rd2, %rd41;
	st.global.u64 	[%rd42], %rd3;
	add.s64 	%rd43, %rd1, %rd41;
	st.global.u64 	[%rd43], %rd8;
$L__BB2_16:
	add.s32 	%r5, %r2, 6;
	setp.lt.s64 	%p7, %rd9, %rd3;
	@%p7 bra 	$L__BB2_18;
	mul.wide.u32 	%rd44, %r5, 8;
	add.s64 	%rd45, %rd2, %rd44;
	st.global.u64 	[%rd45], %rd9;
	add.s64 	%rd46, %rd1, %rd44;
	st.global.u64 	[%rd46], %rd3;
	bra.uni 	$L__BB2_19;
$L__BB2_18:
	mul.wide.u32 	%rd47, %r5, 8;
	add.s64 	%rd48, %rd2, %rd47;
	st.global.u64 	[%rd48], %rd3;
	add.s64 	%rd49, %rd1, %rd47;
	st.global.u64 	[%rd49], %rd9;
$L__BB2_19:
	add.s32 	%r6, %r2, 7;
	setp.lt.s64 	%p8, %rd10, %rd3;
	@%p8 bra 	$L__BB2_21;
	mul.wide.u32 	%rd50, %r6, 8;
	add.s64 	%rd51, %rd2, %rd50;
	st.global.u64 	[%rd51], %rd10;
	add.s64 	%rd52, %rd1, %rd50;
	st.global.u64 	[%rd52], %rd3;
	bra.uni 	$L__BB2_22;
$L__BB2_21:
	mul.wide.u32 	%rd53, %r6, 8;
	add.s64 	%rd54, %rd2, %rd53;
	st.global.u64 	[%rd54], %rd3;
	add.s64 	%rd55, %rd1, %rd53;
	st.global.u64 	[%rd55], %rd10;
$L__BB2_22:
	add.s32 	%r24, %r2, 8;
	mul.wide.u32 	%rd56, %r24, 8;
	add.s64 	%rd13, %rd2, %rd56;
	st.global.u64 	[%rd13], %rd4;
	add.s64 	%rd14, %rd1, %rd56;
	st.global.u64 	[%rd14], %rd4;
	setp.lt.s64 	%p9, %rd5, %rd4;
	@%p9 bra 	$L__BB2_24;
	st.global.u64 	[%rd13+8], %rd5;
	st.global.u64 	[%rd14+8], %rd4;
	bra.uni 	$L__BB2_25;
$L__BB2_24:
	st.global.u64 	[%rd13+8], %rd4;
	st.global.u64 	[%rd14+8], %rd5;
$L__BB2_25:
	setp.lt.s64 	%p10, %rd6, %rd4;
	@%p10 bra 	$L__BB2_27;
	st.global.u64 	[%rd13+16], %rd6;
	st.global.u64 	[%rd14+16], %rd4;
	bra.uni 	$L__BB2_28;
$L__BB2_27:
	st.global.u64 	[%rd13+16], %rd4;
	st.global.u64 	[%rd14+16], %rd6;
$L__BB2_28:
	setp.lt.s64 	%p11, %rd7, %rd4;
	@%p11 bra 	$L__BB2_30;
	st.global.u64 	[%rd13+24], %rd7;
	st.global.u64 	[%rd14+24], %rd4;
	bra.uni 	$L__BB2_31;
$L__BB2_30:
	st.global.u64 	[%rd13+24], %rd4;
	st.global.u64 	[%rd14+24], %rd7;
$L__BB2_31:
	add.s32 	%r7, %r2, 12;
	setp.lt.s64 	%p12, %rd8, %rd4;
	@%p12 bra 	$L__BB2_33;
	mul.wide.u32 	%rd57, %r7, 8;
	add.s64 	%rd58, %rd2, %rd57;
	st.global.u64 	[%rd58], %rd8;
	add.s64 	%rd59, %rd1, %rd57;
	st.global.u64 	[%rd59], %rd4;
	bra.uni 	$L__BB2_34;
$L__BB2_33:
	mul.wide.u32 	%rd60, %r7, 8;
	add.s64 	%rd61, %rd2, %rd60;
	st.global.u64 	[%rd61], %rd4;
	add.s64 	%rd62, %rd1, %rd60;
	st.global.u64 	[%rd62], %rd8;
$L__BB2_34:
	add.s32 	%r8, %r2, 13;
	setp.lt.s64 	%p13, %rd9, %rd4;
	@%p13 bra 	$L__BB2_36;
	mul.wide.u32 	%rd63, %r8, 8;
	add.s64 	%rd64, %rd2, %rd63;
	st.global.u64 	[%rd64], %rd9;
	add.s64 	%rd65, %rd1, %rd63;
	st.global.u64 	[%rd65], %rd4;
	bra.uni 	$L__BB2_37;
$L__BB2_36:
	mul.wide.u32 	%rd66, %r8, 8;
	add.s64 	%rd67, %rd2, %rd66;
	st.global.u64 	[%rd67], %rd4;
	add.s64 	%rd68, %rd1, %rd66;
	st.global.u64 	[%rd68], %rd9;
$L__BB2_37:
	add.s32 	%r9, %r2, 14;
	setp.lt.s64 	%p14, %rd10, %rd4;
	@%p14 bra 	$L__BB2_39;
	mul.wide.u32 	%rd69, %r9, 8;
	add.s64 	%rd70, %rd2, %rd69;
	st.global.u64 	[%rd70], %rd10;
	add.s64 	%rd71, %rd1, %rd69;
	st.global.u64 	[%rd71], %rd4;
	bra.uni 	$L__BB2_40;
$L__BB2_39:
	mul.wide.u32 	%rd72, %r9, 8;
	add.s64 	%rd73, %rd2, %rd72;
	st.global.u64 	[%rd73], %rd4;
	add.s64 	%rd74, %rd1, %rd72;
	st.global.u64 	[%rd74], %rd10;
$L__BB2_40:
	add.s32 	%r25, %r2, 15;
	mul.wide.u32 	%rd75, %r25, 8;
	add.s64 	%rd76, %rd2, %rd75;
	st.global.u64 	[%rd76], %rd5;
	add.s64 	%rd77, %rd1, %rd75;
	st.global.u64 	[%rd77], %rd5;
	add.s32 	%r10, %r2, 16;
	setp.lt.s64 	%p15, %rd6, %rd5;
	@%p15 bra 	$L__BB2_42;
	mul.wide.u32 	%rd78, %r10, 8;
	add.s64 	%rd79, %rd2, %rd78;
	st.global.u64 	[%rd79], %rd6;
	add.s64 	%rd80, %rd1, %rd78;
	st.global.u64 	[%rd80], %rd5;
	bra.uni 	$L__BB2_43;
$L__BB2_42:
	mul.wide.u32 	%rd81, %r10, 8;
	add.s64 	%rd82, %rd2, %rd81;
	st.global.u64 	[%rd82], %rd5;
	add.s64 	%rd83, %rd1, %rd81;
	st.global.u64 	[%rd83], %rd6;
$L__BB2_43:
	add.s32 	%r11, %r2, 17;
	setp.lt.s64 	%p16, %rd7, %rd5;
	@%p16 bra 	$L__BB2_45;
	mul.wide.u32 	%rd84, %r11, 8;
	add.s64 	%rd85, %rd2, %rd84;
	st.global.u64 	[%rd85], %rd7;
	add.s64 	%rd86, %rd1, %rd84;
	st.global.u64 	[%rd86], %rd5;
	bra.uni 	$L__BB2_46;
$L__BB2_45:
	mul.wide.u32 	%rd87, %r11, 8;
	add.s64 	%rd88, %rd2, %rd87;
	st.global.u64 	[%rd88], %rd5;
	add.s64 	%rd89, %rd1, %rd87;
	st.global.u64 	[%rd89], %rd7;
$L__BB2_46:
	add.s32 	%r12, %r2, 18;
	setp.lt.s64 	%p17, %rd8, %rd5;
	@%p17 bra 	$L__BB2_48;
	mul.wide.u32 	%rd90, %r12, 8;
	add.s64 	%rd91, %rd2, %rd90;
	st.global.u64 	[%rd91], %rd8;
	add.s64 	%rd92, %rd1, %rd90;
	st.global.u64 	[%rd92], %rd5;
	bra.uni 	$L__BB2_49;
$L__BB2_48:
	mul.wide.u32 	%rd93, %r12, 8;
	add.s64 	%rd94, %rd2, %rd93;
	st.global.u64 	[%rd94], %rd5;
	add.s64 	%rd95, %rd1, %rd93;
	st.global.u64 	[%rd95], %rd8;
$L__BB2_49:
	add.s32 	%r13, %r2, 19;
	setp.lt.s64 	%p18, %rd9, %rd5;
	@%p18 bra 	$L__BB2_51;
	mul.wide.u32 	%rd96, %r13, 8;
	add.s64 	%rd97, %rd2, %rd96;
	st.global.u64 	[%rd97], %rd9;
	add.s64 	%rd98, %rd1, %rd96;
	st.global.u64 	[%rd98], %rd5;
	bra.uni 	$L__BB2_52;
$L__BB2_51:
	mul.wide.u32 	%rd99, %r13, 8;
	add.s64 	%rd100, %rd2, %rd99;
	st.global.u64 	[%rd100], %rd5;
	add.s64 	%rd101, %rd1, %rd99;
	st.global.u64 	[%rd101], %rd9;
$L__BB2_52:
	add.s32 	%r14, %r2, 20;
	setp.lt.s64 	%p19, %rd10, %rd5;
	@%p19 bra 	$L__BB2_54;
	mul.wide.u32 	%rd102, %r14, 8;
	add.s64 	%rd103, %rd2, %rd102;
	st.global.u64 	[%rd103], %rd10;
	add.s64 	%rd104, %rd1, %rd102;
	st.global.u64 	[%rd104], %rd5;
	bra.uni 	$L__BB2_55;
$L__BB2_54:
	mul.wide.u32 	%rd105, %r14, 8;
	add.s64 	%rd106, %rd2, %rd105;
	st.global.u64 	[%rd106], %rd5;
	add.s64 	%rd107, %rd1, %rd105;
	st.global.u64 	[%rd107], %rd10;
$L__BB2_55:
	add.s32 	%r26, %r2, 21;
	mul.wide.u32 	%rd108, %r26, 8;
	add.s64 	%rd15, %rd2, %rd108;
	st.global.u64 	[%rd15], %rd6;
	add.s64 	%rd16, %rd1, %rd108;
	st.global.u64 	[%rd16], %rd6;
	setp.lt.s64 	%p20, %rd7, %rd6;
	@%p20 bra 	$L__BB2_57;
	st.global.u64 	[%rd15+8], %rd7;
	st.global.u64 	[%rd16+8], %rd6;
	bra.uni 	$L__BB2_58;
$L__BB2_57:
	st.global.u64 	[%rd15+8], %rd6;
	st.global.u64 	[%rd16+8], %rd7;
$L__BB2_58:
	setp.lt.s64 	%p21, %rd8, %rd6;
	@%p21 bra 	$L__BB2_60;
	st.global.u64 	[%rd15+16], %rd8;
	st.global.u64 	[%rd16+16], %rd6;
	bra.uni 	$L__BB2_61;
$L__BB2_60:
	st.global.u64 	[%rd15+16], %rd6;
	st.global.u64 	[%rd16+16], %rd8;
$L__BB2_61:
	add.s32 	%r15, %r2, 24;
	setp.lt.s64 	%p22, %rd9, %rd6;
	@%p22 bra 	$L__BB2_63;
	mul.wide.u32 	%rd109, %r15, 8;
	add.s64 	%rd110, %rd2, %rd109;
	st.global.u64 	[%rd110], %rd9;
	add.s64 	%rd111, %rd1, %rd109;
	st.global.u64 	[%rd111], %rd6;
	bra.uni 	$L__BB2_64;
$L__BB2_63:
	mul.wide.u32 	%rd112, %r15, 8;
	add.s64 	%rd113, %rd2, %rd112;
	st.global.u64 	[%rd113], %rd6;
	add.s64 	%rd114, %rd1, %rd112;
	st.global.u64 	[%rd114], %rd9;
$L__BB2_64:
	add.s32 	%r16, %r2, 25;
	setp.lt.s64 	%p23, %rd10, %rd6;
	@%p23 bra 	$L__BB2_66;
	mul.wide.u32 	%rd115, %r16, 8;
	add.s64 	%rd116, %rd2, %rd115;
	st.global.u64 	[%rd116], %rd10;
	add.s64 	%rd117, %rd1, %rd115;
	st.global.u64 	[%rd117], %rd6;
	bra.uni 	$L__BB2_67;
$L__BB2_66:
	mul.wide.u32 	%rd118, %r16, 8;
	add.s64 	%rd119, %rd2, %rd118;
	st.global.u64 	[%rd119], %rd6;
	add.s64 	%rd120, %rd1, %rd118;
	st.global.u64 	[%rd120], %rd10;
$L__BB2_67:
	add.s32 	%r27, %r2, 26;
	mul.wide.u32 	%rd121, %r27, 8;
	add.s64 	%rd17, %rd2, %rd121;
	st.global.u64 	[%rd17], %rd7;
	add.s64 	%rd18, %rd1, %rd121;
	st.global.u64 	[%rd18], %rd7;
	setp.lt.s64 	%p24, %rd8, %rd7;
	@%p24 bra 	$L__BB2_69;
	st.global.u64 	[%rd17+8], %rd8;
	st.global.u64 	[%rd18+8], %rd7;
	bra.uni 	$L__BB2_70;
$L__BB2_69:
	st.global.u64 	[%rd17+8], %rd7;
	st.global.u64 	[%rd18+8], %rd8;
$L__BB2_70:
	add.s32 	%r17, %r2, 28;
	setp.lt.s64 	%p25, %rd9, %rd7;
	@%p25 bra 	$L__BB2_72;
	mul.wide.u32 	%rd122, %r17, 8;
	add.s64 	%rd123, %rd2, %rd122;
	st.global.u64 	[%rd123], %rd9;
	add.s64 	%rd124, %rd1, %rd122;
	st.global.u64 	[%rd124], %rd7;
	bra.uni 	$L__BB2_73;
$L__BB2_72:
	mul.wide.u32 	%rd125, %r17, 8;
	add.s64 	%rd126, %rd2, %rd125;
	st.global.u64 	[%rd126], %rd7;
	add.s64 	%rd127, %rd1, %rd125;
	st.global.u64 	[%rd127], %rd9;
$L__BB2_73:
	add.s32 	%r18, %r2, 29;
	setp.lt.s64 	%p26, %rd10, %rd7;
	@%p26 bra 	$L__BB2_75;
	mul.wide.u32 	%rd128, %r18, 8;
	add.s64 	%rd129, %rd2, %rd128;
	st.global.u64 	[%rd129], %rd10;
	add.s64 	%rd130, %rd1, %rd128;
	st.global.u64 	[%rd130], %rd7;
	bra.uni 	$L__BB2_76;
$L__BB2_75:
	mul.wide.u32 	%rd131, %r18, 8;
	add.s64 	%rd132, %rd2, %rd131;
	st.global.u64 	[%rd132], %rd7;
	add.s64 	%rd133, %rd1, %rd131;
	st.global.u64 	[%rd133], %rd10;
$L__BB2_76:
	add.s32 	%r28, %r2, 30;
	mul.wide.u32 	%rd134, %r28, 8;
	add.s64 	%rd19, %rd2, %rd134;
	st.global.u64 	[%rd19], %rd8;
	add.s64 	%rd20, %rd1, %rd134;
	st.global.u64 	[%rd20], %rd8;
	setp.lt.s64 	%p27, %rd9, %rd8;
	@%p27 bra 	$L__BB2_78;
	st.global.u64 	[%rd19+8], %rd9;
	st.global.u64 	[%rd20+8], %rd8;
	bra.uni 	$L__BB2_79;
$L__BB2_78:
	st.global.u64 	[%rd19+8], %rd8;
	st.global.u64 	[%rd20+8], %rd9;
$L__BB2_79:
	add.s32 	%r19, %r2, 32;
	setp.lt.s64 	%p28, %rd10, %rd8;
	@%p28 bra 	$L__BB2_81;
	mul.wide.u32 	%rd135, %r19, 8;
	add.s64 	%rd136, %rd2, %rd135;
	st.global.u64 	[%rd136], %rd10;
	add.s64 	%rd137, %rd1, %rd135;
	st.global.u64 	[%rd137], %rd8;
	bra.uni 	$L__BB2_82;
$L__BB2_81:
	mul.wide.u32 	%rd138, %r19, 8;
	add.s64 	%rd139, %rd2, %rd138;
	st.global.u64 	[%rd139], %rd8;
	add.s64 	%rd140, %rd1, %rd138;
	st.global.u64 	[%rd140], %rd10;
$L__BB2_82:
	add.s32 	%r29, %r2, 33;
	mul.wide.u32 	%rd141, %r29, 8;
	add.s64 	%rd21, %rd2, %rd141;
	st.global.u64 	[%rd21], %rd9;
	add.s64 	%rd22, %rd1, %rd141;
	st.global.u64 	[%rd22], %rd9;
	setp.lt.s64 	%p29, %rd10, %rd9;
	@%p29 bra 	$L__BB2_84;
	st.global.u64 	[%rd21+8], %rd10;
	st.global.u64 	[%rd22+8], %rd9;
	bra.uni 	$L__BB2_85;
$L__BB2_84:
	st.global.u64 	[%rd21+8], %rd9;
	st.global.u64 	[%rd22+8], %rd10;
$L__BB2_85:
	st.global.u64 	[%rd21+16], %rd10;
	st.global.u64 	[%rd22+16], %rd10;
$L__BB2_86:
	ret;

}
	// .globl	_Z14IndexScalarGPUImEvPKT_S0_PS0_S3_
.visible .entry _Z14IndexScalarGPUImEvPKT_S0_PS0_S3_(
	.param .u64 .ptr .align 1 _Z14IndexScalarGPUImEvPKT_S0_PS0_S3__param_0,
	.param .u64 _Z14IndexScalarGPUImEvPKT_S0_PS0_S3__param_1,
	.param .u64 .ptr .align 1 _Z14IndexScalarGPUImEvPKT_S0_PS0_S3__param_2,
	.param .u64 .ptr .align 1 _Z14IndexScalarGPUImEvPKT_S0_PS0_S3__param_3
)
{
	.reg .pred 	%p<30>;
	.reg .b32 	%r<30>;
	.reg .b64 	%rd<142>;

	ld.param.u64 	%rd23, [_Z14IndexScalarGPUImEvPKT_S0_PS0_S3__param_0];
	ld.param.u64 	%rd24, [_Z14IndexScalarGPUImEvPKT_S0_PS0_S3__param_1];
	ld.param.u64 	%rd25, [_Z14IndexScalarGPUImEvPKT_S0_PS0_S3__param_2];
	ld.param.u64 	%rd26, [_Z14IndexScalarGPUImEvPKT_S0_PS0_S3__param_3];
	cvta.to.global.u64 	%rd1, %rd26;
	cvta.to.global.u64 	%rd2, %rd25;
	mov.u32 	%r20, %ntid.x;
	mov.u32 	%r21, %ctaid.x;
	mov.u32 	%r22, %tid.x;
	mad.lo.s32 	%r1, %r20, %r21, %r22;
	cvt.s64.s32 	%rd27, %r1;
	setp.le.u64 	%p1, %rd24, %rd27;
	@%p1 bra 	$L__BB3_86;
	cvta.to.global.u64 	%rd28, %rd23;
	shl.b32 	%r23, %r1, 3;
	mul.wide.u32 	%rd29, %r23, 8;
	add.s64 	%rd30, %rd28, %rd29;
	ld.global.u64 	%rd3, [%rd30];
	ld.global.u64 	%rd4, [%rd30+8];
	ld.global.u64 	%rd5, [%rd30+16];
	ld.global.u64 	%rd6, [%rd30+24];
	ld.global.u64 	%rd7, [%rd30+32];
	ld.global.u64 	%rd8, [%rd30+40];
	ld.global.u64 	%rd9, [%rd30+48];
	ld.global.u64 	%rd10, [%rd30+56];
	mul.lo.s32 	%r2, %r1, 36;
	mul.wide.u32 	%rd31, %r2, 8;
	add.s64 	%rd11, %rd2, %rd31;
	st.global.u64 	[%rd11], %rd3;
	add.s64 	%rd12, %rd1, %rd31;
	st.global.u64 	[%rd12], %rd3;
	setp.lt.u64 	%p2, %rd4, %rd3;
	@%p2 bra 	$L__BB3_3;
	st.global.u64 	[%rd11+8], %rd4;
	st.global.u64 	[%rd12+8], %rd3;
	bra.uni 	$L__BB3_4;
$L__BB3_3:
	st.global.u64 	[%rd11+8], %rd3;
	st.global.u64 	[%rd12+8], %rd4;
$L__BB3_4:
	setp.lt.u64 	%p3, %rd5, %rd3;
	@%p3 bra 	$L__BB3_6;
	st.global.u64 	[%rd11+16], %rd5;
	st.global.u64 	[%rd12+16], %rd3;
	bra.uni 	$L__BB3_7;
$L__BB3_6:
	st.global.u64 	[%rd11+16], %rd3;
	st.global.u64 	[%rd12+16], %rd5;
$L__BB3_7:
	setp.lt.u64 	%p4, %rd6, %rd3;
	@%p4 bra 	$L__BB3_9;
	st.global.u64 	[%rd11+24], %rd6;
	st.global.u64 	[%rd12+24], %rd3;
	bra.uni 	$L__BB3_10;
$L__BB3_9:
	st.global.u64 	[%rd11+24], %rd3;
	st.global.u64 	[%rd12+24], %rd6;
$L__BB3_10:
	add.s32 	%r3, %r2, 4;
	setp.lt.u64 	%p5, %rd7, %rd3;
	@%p5 bra 	$L__BB3_12;
	mul.wide.u32 	%rd32, %r3, 8;
	add.s64 	%rd33, %rd2, %rd32;
	st.global.u64 	[%rd33], %rd7;
	add.s64 	%rd34, %rd1, %rd32;
	st.global.u64 	[%rd34], %rd3;
	bra.uni 	$L__BB3_13;
$L__BB3_12:
	mul.wide.u32 	%rd35, %r3, 8;
	add.s64 	%rd36, %rd2, %rd35;
	st.global.u64 	[%rd36], %rd3;
	add.s64 	%rd37, %rd1, %rd35;
	st.global.u64 	[%rd37], %rd7;
$L__BB3_13:
	add.s32 	%r4, %r2, 5;
	setp.lt.u64 	%p6, %rd8, %rd3;
	@%p6 bra 	$L__BB3_15;
	mul.wide.u32 	%rd38, %r4, 8;
	add.s64 	%rd39, %rd2, %rd38;
	st.global.u64 	[%rd39], %rd8;
	add.s64 	%rd40, %rd1, %rd38;
	st.global.u64 	[%rd40], %rd3;
	bra.uni 	$L__BB3_16;
$L__BB3_15:
	mul.wide.u32 	%rd41, %r4, 8;
	add.s64 	%rd42, %rd2, %rd41;
	st.global.u64 	[%rd42], %rd3;
	add.s64 	%rd43, %rd1, %rd41;
	st.global.u64 	[%rd43], %rd8;
$L__BB3_16:
	add.s32 	%r5, %r2, 6;
	setp.lt.u64 	%p7, %rd9, %rd3;
	@%p7 bra 	$L__BB3_18;
	mul.wide.u32 	%rd44, %r5, 8;
	add.s64 	%rd45, %rd2, %rd44;
	st.global.u64 	[%rd45], %rd9;
	add.s64 	%rd46, %rd1, %rd44;
	st.global.u64 	[%rd46], %rd3;
	bra.uni 	$L__BB3_19;
$L__BB3_18:
	mul.wide.u32 	%rd47, %r5, 8;
	add.s64 	%rd48, %rd2, %rd47;
	st.global.u64 	[%rd48], %rd3;
	add.s64 	%rd49, %rd1, %rd47;
	st.global.u64 	[%rd49], %rd9;
$L__BB3_19:
	add.s32 	%r6, %r2, 7;
	setp.lt.u64 	%p8, %rd10, %rd3;
	@%p8 bra 	$L__BB3_21;
	mul.wide.u32 	%rd50, %r6, 8;
	add.s64 	%rd51, %rd2, %rd50;
	st.global.u64 	[%rd51], %rd10;
	add.s64 	%rd52, %rd1, %rd50;
	st.global.u64 	[%rd52], %rd3;
	bra.uni 	$L__BB3_22;
$L__BB3_21:
	mul.wide.u32 	%rd53, %r6, 8;
	add.s64 	%rd54, %rd2, %rd53;
	st.global.u64 	[%rd54], %rd3;
	add.s64 	%rd55, %rd1, %rd53;
	st.global.u64 	[%rd55], %rd10;
$L__BB3_22:
	add.s32 	%r24, %r2, 8;
	mul.wide.u32 	%rd56, %r24, 8;
	add.s64 	%rd13, %rd2, %rd56;
	st.global.u64 	[%rd13], %rd4;
	add.s64 	%rd14, %rd1, %rd56;
	st.global.u64 	[%rd14], %rd4;
	setp.lt.u64 	%p9, %rd5, %rd4;
	@%p9 bra 	$L__BB3_24;
	st.global.u64 	[%rd13+8], %rd5;
	st.global.u64 	[%rd14+8], %rd4;
	bra.uni 	$L__BB3_25;
$L__BB3_24:
	st.global.u64 	[%rd13+8], %rd4;
	st.global.u64 	[%rd14+8], %rd5;
$L__BB3_25:
	setp.lt.u64 	%p10, %rd6, %rd4;
	@%p10 bra 	$L__BB3_27;
	st.global.u64 	[%rd13+16], %rd6;
	st.global.u64 	[%rd14+16], %rd4;
	bra.uni 	$L__BB3_28;
$L__BB3_27:
	st.global.u64 	[%rd13+16], %rd4;
	st.global.u64 	[%rd14+16], %rd6;
$L__BB3_28:
	setp.lt.u64 	%p11, %rd7, %rd4;
	@%p11 bra 	$L__BB3_30;
	st.global.u64 	[%rd13+24], %rd7;
	st.global.u64 	[%rd14+24], %rd4;
	bra.uni 	$L__BB3_31;
$L__BB3_30:
	st.global.u64 	[%rd13+24], %rd4;
	st.global.u64 	[%rd14+24], %rd7;
$L__BB3_31:
	add.s32 	%r7, %r2, 12;
	setp.lt.u64 	%p12, %rd8, %rd4;
	@%p12 bra 	$L__BB3_33;
	mul.wide.u32 	%rd57, %r7, 8;
	add.s64 	%rd58, %rd2, %rd57;
	st.global.u64 	[%rd58], %rd8;
	add.s64 	%rd59, %rd1, %rd57;
	st.global.u64 	[%rd59], %rd4;
	bra.uni 	$L__BB3_34;
$L__BB3_33:
	mul.wide.u32 	%rd60, %r7, 8;
	add.s64 	%rd61, %rd2, %rd60;
	st.global.u64 	[%rd61], %rd4;
	add.s64 	%rd62, %rd1, %rd60;
	st.global.u64 	[%rd62], %rd8;
$L__BB3_34:
	add.s32 	%r8, %r2, 13;
	setp.lt.u64 	%p13, %rd9, %rd4;
	@%p13 bra 	$L__BB3_36;
	mul.wide.u32 	%rd63, %r8, 8;
	add.s64 	%rd64, %rd2, %rd63;
	st.global.u64 	[%rd64], %rd9;
	add.s64 	%rd65, %rd1, %rd63;
	st.global.u64 	[%rd65], %rd4;
	bra.uni 	$L__BB3_37;
$L__BB3_36:
	mul.wide.u32 	%rd66, %r8, 8;
	add.s64 	%rd67, %rd2, %rd66;
	st.global.u64 	[%rd67], %rd4;
	add.s64 	%rd68, %rd1, %rd66;
	st.global.u64 	[%rd68], %rd9;
$L__BB3_37:
	add.s32 	%r9, %r2, 14;
	setp.lt.u64 	%p14, %rd10, %rd4;
	@%p14 bra 	$L__BB3_39;
	mul.wide.u32 	%rd69, %r9, 8;
	add.s64 	%rd70, %rd2, %rd69;
	st.global.u64 	[%rd70], %rd10;
	add.s64 	%rd71, %rd1, %rd69;
	st.global.u64 	[%rd71], %rd4;
	bra.uni 	$L__BB3_40;
$L__BB3_39:
	mul.wide.u32 	%rd72, %r9, 8;
	add.s64 	%rd73, %rd2, %rd72;
	st.global.u64 	[%rd73], %rd4;
	add.s64 	%rd74, %rd1, %rd72;
	st.global.u64 	[%rd74], %rd10;
$L__BB3_40:
	add.s32 	%r25, %r2, 15;
	mul.wide.u32 	%rd75, %r25, 8;
	add.s64 	%rd76, %rd2, %rd75;
	st.global.u64 	[%rd76], %rd5;
	add.s64 	%rd77, %rd1, %rd75;
	st.global.u64 	[%rd77], %rd5;
	add.s32 	%r10, %r2, 16;
	setp.lt.u64 	%p15, %rd6, %rd5;
	@%p15 bra 	$L__BB3_42;
	mul.wide.u32 	%rd78, %r10, 8;
	add.s64 	%rd79, %rd2, %rd78;
	st.global.u64 	[%rd79], %rd6;
	add.s64 	%rd80, %rd1, %rd78;
	st.global.u64 	[%rd80], %rd5;
	bra.uni 	$L__BB3_43;
$L__BB3_42:
	mul.wide.u32 	%rd81, %r10, 8;
	add.s64 	%rd82, %rd2, %rd81;
	st.global.u64 	[%rd82], %rd5;
	add.s64 	%rd83, %rd1, %rd81;
	st.global.u64 	[%rd83], %rd6;
$L__BB3_43:
	add.s32 	%r11, %r2, 17;
	setp.lt.u64 	%p16, %rd7, %rd5;
	@%p16 bra 	$L__BB3_45;
	mul.wide.u32 	%rd84, %r11, 8;
	add.s64 	%rd85, %rd2, %rd84;
	st.global.u64 	[%rd85], %rd7;
	add.s64 	%rd86, %rd1, %rd84;
	st.global.u64 	[%rd86], %rd5;
	bra.uni 	$L__BB3_46;
$L__BB3_45:
	mul.wide.u32 	%rd87, %r11, 8;
	add.s64 	%rd88, %rd2, %rd87;
	st.global.u64 	[%rd88], %rd5;
	add.s64 	%rd89, %rd1, %rd87;
	st.global.u64 	[%rd89], %rd7;
$L__BB3_46:
	add.s32 	%r12, %r2, 18;
	setp.lt.u64 	%p17, %rd8, %rd5;
	@%p17 bra 	$L__BB3_48;
	mul.wide.u32 	%rd90, %r12, 8;
	add.s64 	%rd91, %rd2, %rd90;
	st.global.u64 	[%rd91], %rd8;
	add.s64 	%rd92, %rd1, %rd90;
	st.global.u64 	[%rd92], %rd5;
	bra.uni 	$L__BB3_49;
$L__BB3_48:
	mul.wide.u32 	%rd93, %r12, 8;
	add.s64 	%rd94, %rd2, %rd93;
	st.global.u64 	[%rd94], %rd5;
	add.s64 	%rd95, %rd1, %rd93;
	st.global.u64 	[%rd95], %rd8;
$L__BB3_49:
	add.s32 	%r13, %r2, 19;
	setp.lt.u64 	%p18, %rd9, %rd5;
	@%p18 bra 	$L__BB3_51;
	mul.wide.u32 	%rd96, %r13, 8;
	add.s64 	%rd97, %rd2, %rd96;
	st.global.u64 	[%rd97], %rd9;
	add.s64 	%rd98, %rd1, %rd96;
	st.global.u64 	[%rd98], %rd5;
	bra.uni 	$L__BB3_52;
$L__BB3_51:
	mul.wide.u32 	%rd99, %r13, 8;
	add.s64 	%rd100, %rd2, %rd99;
	st.global.u64 	[%rd100], %rd5;
	add.s64 	%rd101, %rd1, %rd99;
	st.global.u64 	[%rd101], %rd9;
$L__BB3_52:
	add.s32 	%r14, %r2, 20;
	setp.lt.u64 	%p19, %rd10, %rd5;
	@%p19 bra 	$L__BB3_54;
	mul.wide.u32 	%rd102, %r14, 8;
	add.s64 	%rd103, %rd2, %rd102;
	st.global.u64 	[%rd103], %rd10;
	add.s64 	%rd104, %rd1, %rd102;
	st.global.u64 	[%rd104], %rd5;
	bra.uni 	$L__BB3_55;
$L__BB3_54:
	mul.wide.u32 	%rd105, %r14, 8;
	add.s64 	%rd106, %rd2, %rd105;
	st.global.u64 	[%rd106], %rd5;
	add.s64 	%rd107, %rd1, %rd105;
	st.global.u64 	[%rd107], %rd10;
$L__BB3_55:
	add.s32 	%r26, %r2, 21;
	mul.wide.u32 	%rd108, %r26, 8;
	add.s64 	%rd15, %rd2, %rd108;
	st.global.u64 	[%rd15], %rd6;
	add.s64 	%rd16, %rd1, %rd108;
	st.global.u64 	[%rd16], %rd6;
	setp.lt.u64 	%p20, %rd7, %rd6;
	@%p20 bra 	$L__BB3_57;
	st.global.u64 	[%rd15+8], %rd7;
	st.global.u64 	[%rd16+8], %rd6;
	bra.uni 	$L__BB3_58;
$L__BB3_57:
	st.global.u64 	[%rd15+8], %rd6;
	st.global.u64 	[%rd16+8], %rd7;
$L__BB3_58:
	setp.lt.u64 	%p21, %rd8, %rd6;
	@%p21 bra 	$L__BB3_60;
	st.global.u64 	[%rd15+16], %rd8;
	st.global.u64 	[%rd16+16], %rd6;
	bra.uni 	$L__BB3_61;
$L__BB3_60:
	st.global.u64 	[%rd15+16], %rd6;
	st.global.u64 	[%rd16+16], %rd8;
$L__BB3_61:
	add.s32 	%r15, %r2, 24;
	setp.lt.u64 	%p22, %rd9, %rd6;
	@%p22 bra 	$L__BB3_63;
	mul.wide.u32 	%rd109, %r15, 8;
	add.s64 	%rd110, %rd2, %rd109;
	st.global.u64 	[%rd110], %rd9;
	add.s64 	%rd111, %rd1, %rd109;
	st.global.u64 	[%rd111], %rd6;
	bra.uni 	$L__BB3_64;
$L__BB3_63:
	mul.wide.u32 	%rd112, %r15, 8;
	add.s64 	%rd113, %rd2, %rd112;
	st.global.u64 	[%rd113], %rd6;
	add.s64 	%rd114, %rd1, %rd112;
	st.global.u64 	[%rd114], %rd9;
$L__BB3_64:
	add.s32 	%r16, %r2, 25;
	setp.lt.u64 	%p23, %rd10, %rd6;
	@%p23 bra 	$L__BB3_66;
	mul.wide.u32 	%rd115, %r16, 8;
	add.s64 	%rd116, %rd2, %rd115;
	st.global.u64 	[%rd116], %rd10;
	add.s64 	%rd117, %rd1, %rd115;
	st.global.u64 	[%rd117], %rd6;
	bra.uni 	$L__BB3_67;
$L__BB3_66:
	mul.wide.u32 	%rd118, %r16, 8;
	add.s64 	%rd119, %rd2, %rd118;
	st.global.u64 	[%rd119], %rd6;
	add.s64 	%rd120, %rd1, %rd118;
	st.global.u64 	[%rd120], %rd10;
$L__BB3_67:
	add.s32 	%r27, %r2, 26;
	mul.wide.u32 	%rd121, %r27, 8;
	add.s64 	%rd17, %rd2, %rd121;
	st.global.u64 	[%rd17], %rd7;
	add.s64 	%rd18, %rd1, %rd121;
	st.global.u64 	[%rd18], %rd7;
	setp.lt.u64 	%p24, %rd8, %rd7;
	@%p24 bra 	$L__BB3_69;
	st.global.u64 	[%rd17+8], %rd8;
	st.global.u64 	[%rd18+8], %rd7;
	bra.uni 	$L__BB3_70;
$L__BB3_69:
	st.global.u64 	[%rd17+8], %rd7;
	st.global.u64 	[%rd18+8], %rd8;
$L__BB3_70:
	add.s32 	%r17, %r2, 28;
	setp.lt.u64 	%p25, %rd9, %rd7;
	@%p25 bra 	$L__BB3_72;
	mul.wide.u32 	%rd122, %r17, 8;
	add.s64 	%rd123, %rd2, %rd122;
	st.global.u64 	[%rd123], %rd9;
	add.s64 	%rd124, %rd1, %rd122;
	st.global.u64 	[%rd124], %rd7;
	bra.uni 	$L__BB3_73;
$L__BB3_72:
	mul.wide.u32 	%rd125, %r17, 8;
	add.s64 	%rd126, %rd2, %rd125;
	st.global.u64 	[%rd126], %rd7;
	add.s64 	%rd127, %rd1, %rd125;
	st.global.u64 	[%rd127], %rd9;
$L__BB3_73:
	add.s32 	%r18, %r2, 29;
	setp.lt.u64 	%p26, %rd10, %rd7;
	@%p26 bra 	$L__BB3_75;
	mul.wide.u32 	%rd128, %r18, 8;
	add.s64 	%rd129, %rd2, %rd128;
	st.global.u64 	[%rd129], %rd10;
	add.s64 	%rd130, %rd1, %rd128;
	st.global.u64 	[%rd130], %rd7;
	bra.uni 	$L__BB3_76;
$L__BB3_75:
	mul.wide.u32 	%rd131, %r18, 8;
	add.s64 	%rd132, %rd2, %rd131;
	st.global.u64 	[%rd132], %rd7;
	add.s64 	%rd133, %rd1, %rd131;
	st.global.u64 	[%rd133], %rd10;
$L__BB3_76:
	add.s32 	%r28, %r2, 30;
	mul.wide.u32 	%rd134, %r28, 8;
	add.s64 	%rd19, %rd2, %rd134;
	st.global.u64 	[%rd19], %rd8;
	add.s64 	%rd20, %rd1, %rd134;
	st.global.u64 	[%rd20], %rd8;
	setp.lt.u64 	%p27, %rd9, %rd8;
	@%p27 bra 	$L__BB3_78;
	st.global.u64 	[%rd19+8], %rd9;
	st.global.u64 	[%rd20+8], %rd8;
	bra.uni 	$L__BB3_79;
$L__BB3_78:
	st.global.u64 	[%rd19+8], %rd8;
	st.global.u64 	[%rd20+8], %rd9;
$L__BB3_79:
	add.s32 	%r19, %r2, 32;
	setp.lt.u64 	%p28, %rd10, %rd8;
	@%p28 bra 	$L__BB3_81;
	mul.wide.u32 	%rd135, %r19, 8;
	add.s64 	%rd136, %rd2, %rd135;
	st.global.u64 	[%rd136], %rd10;
	add.s64 	%rd137, %rd1, %rd135;
	st.global.u64 	[%rd137], %rd8;
	bra.uni 	$L__BB3_82;
$L__BB3_81:
	mul.wide.u32 	%rd138, %r19, 8;
	add.s64 	%rd139, %rd2, %rd138;
	st.global.u64 	[%rd139], %rd8;
	add.s64 	%rd140, %rd1, %rd138;
	st.global.u64 	[%rd140], %rd10;
$L__BB3_82:
	add.s32 	%r29, %r2, 33;
	mul.wide.u32 	%rd141, %r29, 8;
	add.s64 	%rd21, %rd2, %rd141;
	st.global.u64 	[%rd21], %rd9;
	add.s64 	%rd22, %rd1, %rd141;
	st.global.u64 	[%rd22], %rd9;
	setp.lt.u64 	%p29, %rd10, %rd9;
	@%p29 bra 	$L__BB3_84;
	st.global.u64 	[%rd21+8], %rd10;
	st.global.u64 	[%rd22+8], %rd9;
	bra.uni 	$L__BB3_85;
$L__BB3_84:
	st.global.u64 	[%rd21+8], %rd9;
	st.global.u64 	[%rd22+8], %rd10;
$L__BB3_85:
	st.global.u64 	[%rd21+16], %rd10;
	st.global.u64 	[%rd22+16], %rd10;
$L__BB3_86:
	ret;

}
	// .globl	_Z14IndexScalarGPUIdEvPKT_S0_PS0_S3_
.visible .entry _Z14IndexScalarGPUIdEvPKT_S0_PS0_S3_(
	.param .u64 .ptr .align 1 _Z14IndexScalarGPUIdEvPKT_S0_PS0_S3__param_0,
	.param .f64 _Z14IndexScalarGPUIdEvPKT_S0_PS0_S3__param_1,
	.param .u64 .ptr .align 1 _Z14IndexScalarGPUIdEvPKT_S0_PS0_S3__param_2,
	.param .u64 .ptr .align 1 _Z14IndexScalarGPUIdEvPKT_S0_PS0_S3__param_3
)
{
	.reg .pred 	%p<38>;
	.reg .b32 	%r<39>;
	.reg .b64 	%rd<210>;
	.reg .b64 	%fd<11>;

	ld.param.u64 	%rd5, [_Z14IndexScalarGPUIdEvPKT_S0_PS0_S3__param_0];
	ld.param.f64 	%fd9, [_Z14IndexScalarGPUIdEvPKT_S0_PS0_S3__param_1];
	ld.param.u64 	%rd6, [_Z14IndexScalarGPUIdEvPKT_S0_PS0_S3__param_2];
	ld.param.u64 	%rd7, [_Z14IndexScalarGPUIdEvPKT_S0_PS0_S3__param_3];
	cvta.to.global.u64 	%rd1, %rd7;
	cvta.to.global.u64 	%rd2, %rd6;
	mov.u32 	%r35, %ntid.x;
	mov.u32 	%r36, %ctaid.x;
	mov.u32 	%r37, %tid.x;
	mad.lo.s32 	%r1, %r35, %r36, %r37;
	cvt.rn.f64.s32 	%fd10, %r1;
	setp.leu.f64 	%p1, %fd9, %fd10;
	@%p1 bra 	$L__BB4_109;
	cvta.to.global.u64 	%rd8, %rd5;
	shl.b32 	%r38, %r1, 3;
	mul.wide.u32 	%rd9, %r38, 8;
	add.s64 	%rd10, %rd8, %rd9;
	ld.global.f64 	%fd1, [%rd10];
	ld.global.f64 	%fd2, [%rd10+8];
	ld.global.f64 	%fd3, [%rd10+16];
	ld.global.f64 	%fd4, [%rd10+24];
	ld.global.f64 	%fd5, [%rd10+32];
	ld.global.f64 	%fd6, [%rd10+40];
	ld.global.f64 	%fd7, [%rd10+48];
	ld.global.f64 	%fd8, [%rd10+56];
	mul.lo.s32 	%r2, %r1, 36;
	setp.nan.f64 	%p2, %fd1, %fd1;
	@%p2 bra 	$L__BB4_3;
	mul.wide.u32 	%rd11, %r2, 8;
	add.s64 	%rd12, %rd2, %rd11;
	st.global.f64 	[%rd12], %fd1;
	add.s64 	%rd13, %rd1, %rd11;
	st.global.f64 	[%rd13], %fd1;
	bra.uni 	$L__BB4_4;
$L__BB4_3:
	mul.wide.u32 	%rd14, %r2, 8;
	add.s64 	%rd15, %rd2, %rd14;
	st.global.f64 	[%rd15], %fd1;
	add.s64 	%rd16, %rd1, %rd14;
	st.global.f64 	[%rd16], %fd1;
$L__BB4_4:
	setp.ltu.f64 	%p3, %fd2, %fd1;
	mul.wide.u32 	%rd17, %r2, 8;
	add.s64 	%rd3, %rd2, %rd17;
	add.s64 	%rd4, %rd1, %rd17;
	@%p3 bra 	$L__BB4_6;
	st.global.f64 	[%rd3+8], %fd2;
	st.global.f64 	[%rd4+8], %fd1;
	bra.uni 	$L__BB4_7;
$L__BB4_6:
	st.global.f64 	[%rd3+8], %fd1;
	st.global.f64 	[%rd4+8], %fd2;
$L__BB4_7:
	setp.ltu.f64 	%p4, %fd3, %fd1;
	@%p4 bra 	$L__BB4_9;
	st.global.f64 	[%rd3+16], %fd3;
	st.global.f64 	[%rd4+16], %fd1;
	bra.uni 	$L__BB4_10;
$L__BB4_9:
	st.global.f64 	[%rd3+16], %fd1;
	st.global.f64 	[%rd4+16], %fd3;
$L__BB4_10:
	setp.ltu.f64 	%p5, %fd4, %fd1;
	@%p5 bra 	$L__BB4_12;
	st.global.f64 	[%rd3+24], %fd4;
	st.global.f64 	[%rd4+24], %fd1;
	bra.uni 	$L__BB4_13;
$L__BB4_12:
	st.global.f64 	[%rd3+24], %fd1;
	st.global.f64 	[%rd4+24], %fd4;
$L__BB4_13:
	add.s32 	%r3, %r2, 4;
	setp.ltu.f64 	%p6, %fd5, %fd1;
	@%p6 bra 	$L__BB4_15;
	mul.wide.u32 	%rd18, %r3, 8;
	add.s64 	%rd19, %rd2, %rd18;
	st.global.f64 	[%rd19], %fd5;
	add.s64 	%rd20, %rd1, %rd18;
	st.global.f64 	[%rd20], %fd1;
	bra.uni 	$L__BB4_16;
$L__BB4_15:
	mul.wide.u32 	%rd21, %r3, 8;
	add.s64 	%rd22, %rd2, %rd21;
	st.global.f64 	[%rd22], %fd1;
	add.s64 	%rd23, %rd1, %rd21;
	st.global.f64 	[%rd23], %fd5;
$L__BB4_16:
	add.s32 	%r4, %r2, 5;
	setp.ltu.f64 	%p7, %fd6, %fd1;
	@%p7 bra 	$L__BB4_18;
	mul.wide.u32 	%rd24, %r4, 8;
	add.s64 	%rd25, %rd2, %rd24;
	st.global.f64 	[%rd25], %fd6;
	add.s64 	%rd26, %rd1, %rd24;
	st.global.f64 	[%rd26], %fd1;
	bra.uni 	$L__BB4_19;
$L__BB4_18:
	mul.wide.u32 	%rd27, %r4, 8;
	add.s64 	%rd28, %rd2, %rd27;
	st.global.f64 	[%rd28], %fd1;
	add.s64 	%rd29, %rd1, %rd27;
	st.global.f64 	[%rd29], %fd6;
$L__BB4_19:
	add.s32 	%r5, %r2, 6;
	setp.ltu.f64 	%p8, %fd7, %fd1;
	@%p8 bra 	$L__BB4_21;
	mul.wide.u32 	%rd30, %r5, 8;
	add.s64 	%rd31, %rd2, %rd30;
	st.global.f64 	[%rd31], %fd7;
	add.s64 	%rd32, %rd1, %rd30;
	st.global.f64 	[%rd32], %fd1;
	bra.uni 	$L__BB4_22;
$L__BB4_21:
	mul.wide.u32 	%rd33, %r5, 8;
	add.s64 	%rd34, %rd2, %rd33;
	st.global.f64 	[%rd34], %fd1;
	add.s64 	%rd35, %rd1, %rd33;
	st.global.f64 	[%rd35], %fd7;
$L__BB4_22:
	add.s32 	%r6, %r2, 7;
	setp.ltu.f64 	%p9, %fd8, %fd1;
	@%p9 bra 	$L__BB4_24;
	mul.wide.u32 	%rd36, %r6, 8;
	add.s64 	%rd37, %rd2, %rd36;
	st.global.f64 	[%rd37], %fd8;
	add.s64 	%rd38, %rd1, %rd36;
	st.global.f64 	[%rd38], %fd1;
	bra.uni 	$L__BB4_25;
$L__BB4_24:
	mul.wide.u32 	%rd39, %r6, 8;
	add.s64 	%rd40, %rd2, %rd39;
	st.global.f64 	[%rd40], %fd1;
	add.s64 	%rd41, %rd1, %rd39;
	st.global.f64 	[%rd41], %fd8;
$L__BB4_25:
	add.s32 	%r7, %r2, 8;
	setp.nan.f64 	%p10, %fd2, %fd2;
	@%p10 bra 	$L__BB4_27;
	mul.wide.u32 	%rd42, %r7, 8;
	add.s64 	%rd43, %rd2, %rd42;
	st.global.f64 	[%rd43], %fd2;
	add.s64 	%rd44, %rd1, %rd42;
	st.global.f64 	[%rd44], %fd2;
	bra.uni 	$L__BB4_28;
$L__BB4_27:
	mul.wide.u32 	%rd45, %r7, 8;
	add.s64 	%rd46, %rd2, %rd45;
	st.global.f64 	[%rd46], %fd2;
	add.s64 	%rd47, %rd1, %rd45;
	st.global.f64 	[%rd47], %fd2;
$L__BB4_28:
	add.s32 	%r8, %r2, 9;
	setp.ltu.f64 	%p11, %fd3, %fd2;
	@%p11 bra 	$L__BB4_30;
	mul.wide.u32 	%rd48, %r8, 8;
	add.s64 	%rd49, %rd2, %rd48;
	st.global.f64 	[%rd49], %fd3;
	add.s64 	%rd50, %rd1, %rd48;
	st.global.f64 	[%rd50], %fd2;
	bra.uni 	$L__BB4_31;
$L__BB4_30:
	mul.wide.u32 	%rd51, %r8, 8;
	add.s64 	%rd52, %rd2, %rd51;
	st.global.f64 	[%rd52], %fd2;
	add.s64 	%rd53, %rd1, %rd51;
	st.global.f64 	[%rd53], %fd3;
$L__BB4_31:
	add.s32 	%r9, %r2, 10;
	setp.ltu.f64 	%p12, %fd4, %fd2;
	@%p12 bra 	$L__BB4_33;
	mul.wide.u32 	%rd54, %r9, 8;
	add.s64 	%rd55, %rd2, %rd54;
	st.global.f64 	[%rd55], %fd4;
	add.s64 	%rd56, %rd1, %rd54;
	st.global.f64 	[%rd56], %fd2;
	bra.uni 	$L__BB4_34;
$L__BB4_33:
	mul.wide.u32 	%rd57, %r9, 8;
	add.s64 	%rd58, %rd2, %rd57;
	st.global.f64 	[%rd58], %fd2;
	add.s64 	%rd59, %rd1, %rd57;
	st.global.f64 	[%rd59], %fd4;
$L__BB4_34:
	add.s32 	%r10, %r2, 11;
	setp.ltu.f64 	%p13, %fd5, %fd2;
	@%p13 bra 	$L__BB4_36;
	mul.wide.u32 	%rd60, %r10, 8;
	add.s64 	%rd61, %rd2, %rd60;
	st.global.f64 	[%rd61], %fd5;
	add.s64 	%rd62, %rd1, %rd60;
	st.global.f64 	[%rd62], %fd2;
	bra.uni 	$L__BB4_37;
$L__BB4_36:
	mul.wide.u32 	%rd63, %r10, 8;
	add.s64 	%rd64, %rd2, %rd63;
	st.global.f64 	[%rd64], %fd2;
	add.s64 	%rd65, %rd1, %rd63;
	st.global.f64 	[%rd65], %fd5;
$L__BB4_37:
	add.s32 	%r11, %r2, 12;
	setp.ltu.f64 	%p14, %fd6, %fd2;
	@%p14 bra 	$L__BB4_39;
	mul.wide.u32 	%rd66, %r11, 8;
	add.s64 	%rd67, %rd2, %rd66;
	st.global.f64 	[%rd67], %fd6;
	add.s64 	%rd68, %rd1, %rd66;
	st.global.f64 	[%rd68], %fd2;
	bra.uni 	$L__BB4_40;
$L__BB4_39:
	mul.wide.u32 	%rd69, %r11, 8;
	add.s64 	%rd70, %rd2, %rd69;
	st.global.f64 	[%rd70], %fd2;
	add.s64 	%rd71, %rd1, %rd69;
	st.global.f64 	[%rd71], %fd6;
$L__BB4_40:
	add.s32 	%r12, %r2, 13;
	setp.ltu.f64 	%p15, %fd7, %fd2;
	@%p15 bra 	$L__BB4_42;
	mul.wide.u32 	%rd72, %r12, 8;
	add.s64 	%rd73, %rd2, %rd72;
	st.global.f64 	[%rd73], %fd7;
	add.s64 	%rd74, %rd1, %rd72;
	st.global.f64 	[%rd74], %fd2;
	bra.uni 	$L__BB4_43;
$L__BB4_42:
	mul.wide.u32 	%rd75, %r12, 8;
	add.s64 	%rd76, %rd2, %rd75;
	st.global.f64 	[%rd76], %fd2;
	add.s64 	%rd77, %rd1, %rd75;
	st.global.f64 	[%rd77], %fd7;
$L__BB4_43:
	add.s32 	%r13, %r2, 14;
	setp.ltu.f64 	%p16, %fd8, %fd2;
	@%p16 bra 	$L__BB4_45;
	mul.wide.u32 	%rd78, %r13, 8;
	add.s64 	%rd79, %rd2, %rd78;
	st.global.f64 	[%rd79], %fd8;
	add.s64 	%rd80, %rd1, %rd78;
	st.global.f64 	[%rd80], %fd2;
	bra.uni 	$L__BB4_46;
$L__BB4_45:
	mul.wide.u32 	%rd81, %r13, 8;
	add.s64 	%rd82, %rd2, %rd81;
	st.global.f64 	[%rd82], %fd2;
	add.s64 	%rd83, %rd1, %rd81;
	st.global.f64 	[%rd83], %fd8;
$L__BB4_46:
	add.s32 	%r14, %r2, 15;
	setp.nan.f64 	%p17, %fd3, %fd3;
	@%p17 bra 	$L__BB4_48;
	mul.wide.u32 	%rd84, %r14, 8;
	add.s64 	%rd85, %rd2, %rd84;
	st.global.f64 	[%rd85], %fd3;
	add.s64 	%rd86, %rd1, %rd84;
	st.global.f64 	[%rd86], %fd3;
	bra.uni 	$L__BB4_49;
$L__BB4_48:
	mul.wide.u32 	%rd87, %r14, 8;
	add.s64 	%rd88, %rd2, %rd87;
	st.global.f64 	[%rd88], %fd3;
	add.s64 	%rd89, %rd1, %rd87;
	st.global.f64 	[%rd89], %fd3;
$L__BB4_49:
	add.s32 	%r15, %r2, 16;
	setp.ltu.f64 	%p18, %fd4, %fd3;
	@%p18 bra 	$L__BB4_51;
	mul.wide.u32 	%rd90, %r15, 8;
	add.s64 	%rd91, %rd2, %rd90;
	st.global.f64 	[%rd91], %fd4;
	add.s64 	%rd92, %rd1, %rd90;
	st.global.f64 	[%rd92], %fd3;
	bra.uni 	$L__BB4_52;
$L__BB4_51:
	mul.wide.u32 	%rd93, %r15, 8;
	add.s64 	%rd94, %rd2, %rd93;
	st.global.f64 	[%rd94], %fd3;
	add.s64 	%rd95, %rd1, %rd93;
	st.global.f64 	[%rd95], %fd4;
$L__BB4_52:
	add.s32 	%r16, %r2, 17;
	setp.ltu.f64 	%p19, %fd5, %fd3;
	@%p19 bra 	$L__BB4_54;
	mul.wide.u32 	%rd96, %r16, 8;
	add.s64 	%rd97, %rd2, %rd96;
	st.global.f64 	[%rd97], %fd5;
	add.s64 	%rd98, %rd1, %rd96;
	st.global.f64 	[%rd98], %fd3;
	bra.uni 	$L__BB4_55;
$L__BB4_54:
	mul.wide.u32 	%rd99, %r16, 8;
	add.s64 	%rd100, %rd2, %rd99;
	st.global.f64 	[%rd100], %fd3;
	add.s64 	%rd101, %rd1, %rd99;
	st.global.f64 	[%rd101], %fd5;
$L__BB4_55:
	add.s32 	%r17, %r2, 18;
	setp.ltu.f64 	%p20, %fd6, %fd3;
	@%p20 bra 	$L__BB4_57;
	mul.wide.u32 	%rd102, %r17, 8;
	add.s64 	%rd103, %rd2, %rd102;
	st.global.f64 	[%rd103], %fd6;
	add.s64 	%rd104, %rd1, %rd102;
	st.global.f64 	[%rd104], %fd3;
	bra.uni 	$L__BB4_58;
$L__BB4_57:
	mul.wide.u32 	%rd105, %r17, 8;
	add.s64 	%rd106, %rd2, %rd105;
	st.global.f64 	[%rd106], %fd3;
	add.s64 	%rd107, %rd1, %rd105;
	st.global.f64 	[%rd107], %fd6;
$L__BB4_58:
	add.s32 	%r18, %r2, 19;
	setp.ltu.f64 	%p21, %fd7, %fd3;
	@%p21 bra 	$L__BB4_60;
	mul.wide.u32 	%rd108, %r18, 8;
	add.s64 	%rd109, %rd2, %rd108;
	st.global.f64 	[%rd109], %fd7;
	add.s64 	%rd110, %rd1, %rd108;
	st.global.f64 	[%rd110], %fd3;
	bra.uni 	$L__BB4_61;
$L__BB4_60:
	mul.wide.u32 	%rd111, %r18, 8;
	add.s64 	%rd112, %rd2, %rd111;
	st.global.f64 	[%rd112], %fd3;
	add.s64 	%rd113, %rd1, %rd111;
	st.global.f64 	[%rd113], %fd7;
$L__BB4_61:
	add.s32 	%r19, %r2, 20;
	setp.ltu.f64 	%p22, %fd8, %fd3;
	@%p22 bra 	$L__BB4_63;
	mul.wide.u32 	%rd114, %r19, 8;
	add.s64 	%rd115, %rd2, %rd114;
	st.global.f64 	[%rd115], %fd8;
	add.s64 	%rd116, %rd1, %rd114;
	st.global.f64 	[%rd116], %fd3;
	bra.uni 	$L__BB4_64;
$L__BB4_63:
	mul.wide.u32 	%rd117, %r19, 8;
	add.s64 	%rd118, %rd2, %rd117;
	st.global.f64 	[%rd118], %fd3;
	add.s64 	%rd119, %rd1, %rd117;
	st.global.f64 	[%rd119], %fd8;
$L__BB4_64:
	add.s32 	%r20, %r2, 21;
	setp.nan.f64 	%p23, %fd4, %fd4;
	@%p23 bra 	$L__BB4_66;
	mul.wide.u32 	%rd120, %r20, 8;
	add.s64 	%rd121, %rd2, %rd120;
	st.global.f64 	[%rd121], %fd4;
	add.s64 	%rd122, %rd1, %rd120;
	st.global.f64 	[%rd122], %fd4;
	bra.uni 	$L__BB4_67;
$L__BB4_66:
	mul.wide.u32 	%rd123, %r20, 8;
	add.s64 	%rd124, %rd2, %rd123;
	st.global.f64 	[%rd124], %fd4;
	add.s64 	%rd125, %rd1, %rd123;
	st.global.f64 	[%rd125], %fd4;
$L__BB4_67:
	add.s32 	%r21, %r2, 22;
	setp.ltu.f64 	%p24, %fd5, %fd4;
	@%p24 bra 	$L__BB4_69;
	mul.wide.u32 	%rd126, %r21, 8;
	add.s64 	%rd127, %rd2, %rd126;
	st.global.f64 	[%rd127], %fd5;
	add.s64 	%rd128, %rd1, %rd126;
	st.global.f64 	[%rd128], %fd4;
	bra.uni 	$L__BB4_70;
$L__BB4_69:
	mul.wide.u32 	%rd129, %r21, 8;
	add.s64 	%rd130, %rd2, %rd129;
	st.global.f64 	[%rd130], %fd4;
	add.s64 	%rd131, %rd1, %rd129;
	st.global.f64 	[%rd131], %fd5;
$L__BB4_70:
	add.s32 	%r22, %r2, 23;
	setp.ltu.f64 	%p25, %fd6, %fd4;
	@%p25 bra 	$L__BB4_72;
	mul.wide.u32 	%rd132, %r22, 8;
	add.s64 	%rd133, %rd2, %rd132;
	st.global.f64 	[%rd133], %fd6;
	add.s64 	%rd134, %rd1, %rd132;
	st.global.f64 	[%rd134], %fd4;
	bra.uni 	$L__BB4_73;
$L__BB4_72:
	mul.wide.u32 	%rd135, %r22, 8;
	add.s64 	%rd136, %rd2, %rd135;
	st.global.f64 	[%rd136], %fd4;
	add.s64 	%rd137, %rd1, %rd135;
	st.global.f64 	[%rd137], %fd6;
$L__BB4_73:
	add.s32 	%r23, %r2, 24;
	setp.ltu.f64 	%p26, %fd7, %fd4;
	@%p26 bra 	$L__BB4_75;
	mul.wide.u32 	%rd138, %r23, 8;
	add.s64 	%rd139, %rd2, %rd138;
	st.global.f64 	[%rd139], %fd7;
	add.s64 	%rd140, %rd1, %rd138;
	st.global.f64 	[%rd140], %fd4;
	bra.uni 	$L__BB4_76;
$L__BB4_75:
	mul.wide.u32 	%rd141, %r23, 8;
	add.s64 	%rd142, %rd2, %rd141;
	st.global.f64 	[%rd142], %fd4;
	add.s64 	%rd143, %rd1, %rd141;
	st.global.f64 	[%rd143], %fd7;
$L__BB4_76:
	add.s32 	%r24, %r2, 25;
	setp.ltu.f64 	%p27, %fd8, %fd4;
	@%p27 bra 	$L__BB4_78;
	mul.wide.u32 	%rd144, %r24, 8;
	add.s64 	%rd145, %rd2, %rd144;
	st.global.f64 	[%rd145], %fd8;
	add.s64 	%rd146, %rd1, %rd144;
	st.global.f64 	[%rd146], %fd4;
	bra.uni 	$L__BB4_79;
$L__BB4_78:
	mul.wide.u32 	%rd147, %r24, 8;
	add.s64 	%rd148, %rd2, %rd147;
	st.global.f64 	[%rd148], %fd4;
	add.s64 	%rd149, %rd1, %rd147;
	st.global.f64 	[%rd149], %fd8;
$L__BB4_79:
	add.s32 	%r25, %r2, 26;
	setp.nan.f64 	%p28, %fd5, %fd5;
	@%p28 bra 	$L__BB4_81;
	mul.wide.u32 	%rd150, %r25, 8;
	add.s64 	%rd151, %rd2, %rd150;
	st.global.f64 	[%rd151], %fd5;
	add.s64 	%rd152, %rd1, %rd150;
	st.global.f64 	[%rd152], %fd5;
	bra.uni 	$L__BB4_82;
$L__BB4_81:
	mul.wide.u32 	%rd153, %r25, 8;
	add.s64 	%rd154, %rd2, %rd153;
	st.global.f64 	[%rd154], %fd5;
	add.s64 	%rd155, %rd1, %rd153;
	st.global.f64 	[%rd155], %fd5;
$L__BB4_82:
	add.s32 	%r26, %r2, 27;
	setp.ltu.f64 	%p29, %fd6, %fd5;
	@%p29 bra 	$L__BB4_84;
	mul.wide.u32 	%rd156, %r26, 8;
	add.s64 	%rd157, %rd2, %rd156;
	st.global.f64 	[%rd157], %fd6;
	add.s64 	%rd158, %rd1, %rd156;
	st.global.f64 	[%rd158], %fd5;
	bra.uni 	$L__BB4_85;
$L__BB4_84:
	mul.wide.u32 	%rd159, %r26, 8;
	add.s64 	%rd160, %rd2, %rd159;
	st.global.f64 	[%rd160], %fd5;
	add.s64 	%rd161, %rd1, %rd159;
	st.global.f64 	[%rd161], %fd6;
$L__BB4_85:
	add.s32 	%r27, %r2, 28;
	setp.ltu.f64 	%p30, %fd7, %fd5;
	@%p30 bra 	$L__BB4_87;
	mul.wide.u32 	%rd162, %r27, 8;
	add.s64 	%rd163, %rd2, %rd162;
	st.global.f64 	[%rd163], %fd7;
	add.s64 	%rd164, %rd1, %rd162;
	st.global.f64 	[%rd164], %fd5;
	bra.uni 	$L__BB4_88;
$L__BB4_87:
	mul.wide.u32 	%rd165, %r27, 8;
	add.s64 	%rd166, %rd2, %rd165;
	st.global.f64 	[%rd166], %fd5;
	add.s64 	%rd167, %rd1, %rd165;
	st.global.f64 	[%rd167], %fd7;
$L__BB4_88:
	add.s32 	%r28, %r2, 29;
	setp.ltu.f64 	%p31, %fd8, %fd5;
	@%p31 bra 	$L__BB4_90;
	mul.wide.u32 	%rd168, %r28, 8;
	add.s64 	%rd169, %rd2, %rd168;
	st.global.f64 	[%rd169], %fd8;
	add.s64 	%rd170, %rd1, %rd168;
	st.global.f64 	[%rd170], %fd5;
	bra.uni 	$L__BB4_91;
$L__BB4_90:
	mul.wide.u32 	%rd171, %r28, 8;
	add.s64 	%rd172, %rd2, %rd171;
	st.global.f64 	[%rd172], %fd5;
	add.s64 	%rd173, %rd1, %rd171;
	st.global.f64 	[%rd173], %fd8;
$L__BB4_91:
	add.s32 	%r29, %r2, 30;
	setp.nan.f64 	%p32, %fd6, %fd6;
	@%p32 bra 	$L__BB4_93;
	mul.wide.u32 	%rd174, %r29, 8;
	add.s64 	%rd175, %rd2, %rd174;
	st.global.f64 	[%rd175], %fd6;
	add.s64 	%rd176, %rd1, %rd174;
	st.global.f64 	[%rd176], %fd6;
	bra.uni 	$L__BB4_94;
$L__BB4_93:
	mul.wide.u32 	%rd177, %r29, 8;
	add.s64 	%rd178, %rd2, %rd177;
	st.global.f64 	[%rd178], %fd6;
	add.s64 	%rd179, %rd1, %rd177;
	st.global.f64 	[%rd179], %fd6;
$L__BB4_94:
	add.s32 	%r30, %r2, 31;
	setp.ltu.f64 	%p33, %fd7, %fd6;
	@%p33 bra 	$L__BB4_96;
	mul.wide.u32 	%rd180, %r30, 8;
	add.s64 	%rd181, %rd2, %rd180;
	st.global.f64 	[%rd181], %fd7;
	add.s64 	%rd182, %rd1, %rd180;
	st.global.f64 	[%rd182], %fd6;
	bra.uni 	$L__BB4_97;
$L__BB4_96:
	mul.wide.u32 	%rd183, %r30, 8;
	add.s64 	%rd184, %rd2, %rd183;
	st.global.f64 	[%rd184], %fd6;
	add.s64 	%rd185, %rd1, %rd183;
	st.global.f64 	[%rd185], %fd7;
$L__BB4_97:
	add.s32 	%r31, %r2, 32;
	setp.ltu.f64 	%p34, %fd8, %fd6;
	@%p34 bra 	$L__BB4_99;
	mul.wide.u32 	%rd186, %r31, 8;
	add.s64 	%rd187, %rd2, %rd186;
	st.global.f64 	[%rd187], %fd8;
	add.s64 	%rd188, %rd1, %rd186;
	st.global.f64 	[%rd188], %fd6;
	bra.uni 	$L__BB4_100;
$L__BB4_99:
	mul.wide.u32 	%rd189, %r31, 8;
	add.s64 	%rd190, %rd2, %rd189;
	st.global.f64 	[%rd190], %fd6;
	add.s64 	%rd191, %rd1, %rd189;
	st.global.f64 	[%rd191], %fd8;
$L__BB4_100:
	add.s32 	%r32, %r2, 33;
	setp.nan.f64 	%p35, %fd7, %fd7;
	@%p35 bra 	$L__BB4_102;
	mul.wide.u32 	%rd192, %r32, 8;
	add.s64 	%rd193, %rd2, %rd192;
	st.global.f64 	[%rd193], %fd7;
	add.s64 	%rd194, %rd1, %rd192;
	st.global.f64 	[%rd194], %fd7;
	bra.uni 	$L__BB4_103;
$L__BB4_102:
	mul.wide.u32 	%rd195, %r32, 8;
	add.s64 	%rd196, %rd2, %rd195;
	st.global.f64 	[%rd196], %fd7;
	add.s64 	%rd197, %rd1, %rd195;
	st.global.f64 	[%rd197], %fd7;
$L__BB4_103:
	add.s32 	%r33, %r2, 34;
	setp.ltu.f64 	%p36, %fd8, %fd7;
	@%p36 bra 	$L__BB4_105;
	mul.wide.u32 	%rd198, %r33, 8;
	add.s64 	%rd199, %rd2, %rd198;
	st.global.f64 	[%rd199], %fd8;
	add.s64 	%rd200, %rd1, %rd198;
	st.global.f64 	[%rd200], %fd7;
	bra.uni 	$L__BB4_106;
$L__BB4_105:
	mul.wide.u32 	%rd201, %r33, 8;
	add.s64 	%rd202, %rd2, %rd201;
	st.global.f64 	[%rd202], %fd7;
	add.s64 	%rd203, %rd1, %rd201;
	st.global.f64 	[%rd203], %fd8;
$L__BB4_106:
	add.s32 	%r34, %r2, 35;
	setp.nan.f64 	%p37, %fd8, %fd8;
	@%p37 bra 	$L__BB4_108;
	mul.wide.u32 	%rd204, %r34, 8;
	add.s64 	%rd205, %rd2, %rd204;
	st.global.f64 	[%rd205], %fd8;
	add.s64 	%rd206, %rd1, %rd204;
	st.global.f64 	[%rd206], %fd8;
	bra.uni 	$L__BB4_109;
$L__BB4_108:
	mul.wide.u32 	%rd207, %r34, 8;
	add.s64 	%rd208, %rd2, %rd207;
	st.global.f64 	[%rd208], %fd8;
	add.s64 	%rd209, %rd1, %rd207;
	st.global.f64 	[%rd209], %fd8;
$L__BB4_109:
	ret;

}


// ===== COMPILED SASS (sm_100) =====

	.target	sm_100

	.elftype	@"ET_EXEC"


//--------------------- .note.nv.tkinfo           --------------------------
	.section	.note.nv.tkinfo,"",@"SHT_NOTE"
	.sectionflags	@"SHF_NOTE_NV_TKINFO"
	.tkinfo
        /*0018*/ 	.word	0x00000002
        /*0030*/ 	.string	""
        /*0030*/ 	.string	"ptxas"
        /*0030*/ 	.string	"Cuda compilation tools, release 13.0, V13.0.88"
        /*0030*/ 	.string	"Build cuda_13.0.r13.0/compiler.36424714_0"
        /*0030*/ 	.string	"-arch sm_100 -m 64 "



//--------------------- .note.nv.cuinfo           --------------------------
	.section	.note.nv.cuinfo,"",@"SHT_NOTE"
	.sectionflags	@"SHF_NOTE_NV_CUINFO"
        /*0018*/ 	.short	0x0002
        /*001a*/ 	.short	0x0064
        /*001c*/ 	.short	0x0082
	.zero		2


//--------------------- .nv.info                  --------------------------
	.section	.nv.info,"",@"SHT_CUDA_INFO"
	.align	4


	//----- nvinfo : EIATTR_REGCOUNT
	.align		4
        /*0000*/ 	.byte	0x04, 0x2f
        /*0002*/ 	.short	(.L_1 - .L_0)
	.align		4
.L_0:
        /*0004*/ 	.word	index@(_Z14IndexScalarGPUIiEvPKT_S0_PS0_S3_)
        /*0008*/ 	.word	0x00000020


	//----- nvinfo : EIATTR_FRAME_SIZE
	.align		4
.L_1:
        /*000c*/ 	.byte	0x04, 0x11
        /*000e*/ 	.short	(.L_3 - .L_2)
	.align		4
.L_2:
        /*0010*/ 	.word	index@(_Z14IndexScalarGPUIiEvPKT_S0_PS0_S3_)
        /*0014*/ 	.word	0x00000000


	//----- nvinfo : EIATTR_REGCOUNT
	.align		4
.L_3:
        /*0018*/ 	.byte	0x04, 0x2f
        /*001a*/ 	.short	(.L_5 - .L_4)
	.align		4
.L_4:
        /*001c*/ 	.word	index@(_Z14IndexScalarGPUIjEvPKT_S0_PS0_S3_)
        /*0020*/ 	.word	0x00000020


	//----- nvinfo : EIATTR_FRAME_SIZE
	.align		4
.L_5:
        /*0024*/ 	.byte	0x04, 0x11
        /*0026*/ 	.short	(.L_7 - .L_6)
	.align		4
.L_6:
        /*0028*/ 	.word	index@(_Z14IndexScalarGPUIjEvPKT_S0_PS0_S3_)
        /*002c*/ 	.word	0x00000000


	//----- nvinfo : EIATTR_REGCOUNT
	.align		4
.L_7:
        /*0030*/ 	.byte	0x04, 0x2f
        /*0032*/ 	.short	(.L_9 - .L_8)
	.align		4
.L_8:
        /*0034*/ 	.word	index@(_Z14IndexScalarGPUIlEvPKT_S0_PS0_S3_)
        /*0038*/ 	.word	0x00000020


	//----- nvinfo : EIATTR_FRAME_SIZE
	.align		4
.L_9:
        /*003c*/ 	.byte	0x04, 0x11
        /*003e*/ 	.short	(.L_11 - .L_10)
	.align		4
.L_10:
        /*0040*/ 	.word	index@(_Z14IndexScalarGPUIlEvPKT_S0_PS0_S3_)
        /*0044*/ 	.word	0x00000000


	//----- nvinfo : EIATTR_REGCOUNT
	.align		4
.L_11:
        /*0048*/ 	.byte	0x04, 0x2f
        /*004a*/ 	.short	(.L_13 - .L_12)
	.align		4
.L_12:
        /*004c*/ 	.word	index@(_Z14IndexScalarGPUImEvPKT_S0_PS0_S3_)
        /*0050*/ 	.word	0x00000020


	//----- nvinfo : EIATTR_FRAME_SIZE
	.align		4
.L_13:
        /*0054*/ 	.byte	0x04, 0x11
        /*0056*/ 	.short	(.L_15 - .L_14)
	.align		4
.L_14:
        /*0058*/ 	.word	index@(_Z14IndexScalarGPUImEvPKT_S0_PS0_S3_)
        /*005c*/ 	.word	0x00000000


	//----- nvinfo : EIATTR_REGCOUNT
	.align		4
.L_15:
        /*0060*/ 	.byte	0x04, 0x2f
        /*0062*/ 	.short	(.L_17 - .L_16)
	.align		4
.L_16:
        /*0064*/ 	.word	index@(_Z14IndexScalarGPUIdEvPKT_S0_PS0_S3_)
        /*0068*/ 	.word	0x00000020


	//----- nvinfo : EIATTR_FRAME_SIZE
	.align		4
.L_17:
        /*006c*/ 	.byte	0x04, 0x11
        /*006e*/ 	.short	(.L_19 - .L_18)
	.align		4
.L_18:
        /*0070*/ 	.word	index@(_Z14IndexScalarGPUIdEvPKT_S0_PS0_S3_)
        /*0074*/ 	.word	0x00000000


	//----- nvinfo : EIATTR_MIN_STACK_SIZE
	.align		4
.L_19:
        /*0078*/ 	.byte	0x04, 0x12
        /*007a*/ 	.short	(.L_21 - .L_20)
	.align		4
.L_20:
        /*007c*/ 	.word	index@(_Z14IndexScalarGPUIdEvPKT_S0_PS0_S3_)
        /*0080*/ 	.word	0x00000000


	//----- nvinfo : EIATTR_MIN_STACK_SIZE
	.align		4
.L_21:
        /*0084*/ 	.byte	0x04, 0x12
        /*0086*/ 	.short	(.L_23 - .L_22)
	.align		4
.L_22:
        /*0088*/ 	.word	index@(_Z14IndexScalarGPUImEvPKT_S0_PS0_S3_)
        /*008c*/ 	.word	0x00000000


	//----- nvinfo : EIATTR_MIN_STACK_SIZE
	.align		4
.L_23:
        /*0090*/ 	.byte	0x04, 0x12
        /*0092*/ 	.short	(.L_25 - .L_24)
	.align		4
.L_24:
        /*0094*/ 	.word	index@(_Z14IndexScalarGPUIlEvPKT_S0_PS0_S3_)
        /*0098*/ 	.word	0x00000000


	//----- nvinfo : EIATTR_MIN_STACK_SIZE
	.align		4
.L_25:
        /*009c*/ 	.byte	0x04, 0x12
        /*009e*/ 	.short	(.L_27 - .L_26)
	.align		4
.L_26:
        /*00a0*/ 	.word	index@(_Z14IndexScalarGPUIjEvPKT_S0_PS0_S3_)
        /*00a4*/ 	.word	0x00000000


	//----- nvinfo : EIATTR_MIN_STACK_SIZE
	.align		4
.L_27:
        /*00a8*/ 	.byte	0x04, 0x12
        /*00aa*/ 	.short	(.L_29 - .L_28)
	.align		4
.L_28:
        /*00ac*/ 	.word	index@(_Z14IndexScalarGPUIiEvPKT_S0_PS0_S3_)
        /*00b0*/ 	.word	0x00000000
.L_29:


//--------------------- .nv.compat                --------------------------
	.section	.nv.compat,"",@"SHT_CUDA_COMPAT_INFO"
	.align	4
        /*0000*/ 	.byte	0x02, 0x09, 0x00, 0x00, 0x02, 0x02, 0x01, 0x00, 0x02, 0x05, 0x05, 0x00, 0x03, 0x07, 0x01, 0x01
        /*0010*/ 	.byte	0x02, 0x03, 0x00, 0x00, 0x02, 0x06, 0x01, 0x00, 0x04, 0x0b, 0x08, 0x00, 0x01, 0x00, 0x00, 0x00
        /*0020*/ 	.byte	0x00, 0x00, 0x00, 0x00


//--------------------- .nv.info._Z14IndexScalarGPUIdEvPKT_S0_PS0_S3_ --------------------------
	.section	.nv.info._Z14IndexScalarGPUIdEvPKT_S0_PS0_S3_,"",@"SHT_CUDA_INFO"
	.sectionflags	@""
	.align	4


	//----- nvinfo : EIATTR_CUDA_API_VERSION
	.align		4
        /*0000*/ 	.byte	0x04, 0x37
        /*0002*/ 	.short	(.L_31 - .L_30)
.L_30:
        /*0004*/ 	.word	0x00000082


	//----- nvinfo : EIATTR_KPARAM_INFO
	.align		4
.L_31:
        /*0008*/ 	.byte	0x04, 0x17
        /*000a*/ 	.short	(.L_33 - .L_32)
.L_32:
        /*000c*/ 	.word	0x00000000
        /*0010*/ 	.short	0x0003
        /*0012*/ 	.short	0x0018
        /*0014*/ 	.byte	0x00, 0xf5, 0x21, 0x00


	//----- nvinfo : EIATTR_KPARAM_INFO
	.align		4
.L_33:
        /*0018*/ 	.byte	0x04, 0x17
        /*001a*/ 	.short	(.L_35 - .L_34)
.L_34:
        /*001c*/ 	.word	0x00000000
        /*0020*/ 	.short	0x0002
        /*0022*/ 	.short	0x0010
        /*0024*/ 	.byte	0x00, 0xf5, 0x21, 0x00


	//----- nvinfo : EIATTR_KPARAM_INFO
	.align		4
.L_35:
        /*0028*/ 	.byte	0x04, 0x17
        /*002a*/ 	.short	(.L_37 - .L_36)
.L_36:
        /*002c*/ 	.word	0x00000000
        /*0030*/ 	.short	0x0001
        /*0032*/ 	.short	0x0008
        /*0034*/ 	.byte	0x00, 0xf0, 0x21, 0x00


	//----- nvinfo : EIATTR_KPARAM_INFO
	.align		4
.L_37:
        /*0038*/ 	.byte	0x04, 0x17
        /*003a*/ 	.short	(.L_39 - .L_38)
.L_38:
        /*003c*/ 	.word	0x00000000
        /*0040*/ 	.short	0x0000
        /*0042*/ 	.short	0x0000
        /*0044*/ 	.byte	0x00, 0xf5, 0x21, 0x00


	//----- nvinfo : EIATTR_SPARSE_MMA_MASK
	.align		4
.L_39:
        /*0048*/ 	.byte	0x03, 0x50
        /*004a*/ 	.short	0x0000


	//----- nvinfo : EIATTR_MAXREG_COUNT
	.align		4
        /*004c*/ 	.byte	0x03, 0x1b
        /*004e*/ 	.short	0x00ff


	//----- nvinfo : EIATTR_MERCURY_ISA_VERSION
	.align		4
        /*0050*/ 	.byte	0x03, 0x5f
        /*0052*/ 	.short	0x0101


	//----- nvinfo : EIATTR_VRC_CTA_INIT_COUNT
	.align		4
        /*0054*/ 	.byte	0x02, 0x4a
	.zero		1
	.zero		1


	//----- nvinfo : EIATTR_EXIT_INSTR_OFFSETS
	.align		4
        /*0058*/ 	.byte	0x04, 0x1c
        /*005a*/ 	.short	(.L_41 - .L_40)


	//   ....[0]....
.L_40:
        /*005c*/ 	.word	0x00000080


	//   ....[1]....
        /*0060*/ 	.word	0x00001730


	//   ....[2]....
        /*0064*/ 	.word	0x00001780


	//----- nvinfo : EIATTR_CBANK_PARAM_SIZE
	.align		4
.L_41:
        /*0068*/ 	.byte	0x03, 0x19
        /*006a*/ 	.short	0x0020


	//----- nvinfo : EIATTR_PARAM_CBANK
	.align		4
        /*006c*/ 	.byte	0x04, 0x0a
        /*006e*/ 	.short	(.L_43 - .L_42)
	.align		4
.L_42:
        /*0070*/ 	.word	index@(.nv.constant0._Z14IndexScalarGPUIdEvPKT_S0_PS0_S3_)
        /*0074*/ 	.short	0x0380
        /*0076*/ 	.short	0x0020


	//----- nvinfo : EIATTR_SW_WAR
	.align		4
.L_43:
        /*0078*/ 	.byte	0x04, 0x36
        /*007a*/ 	.short	(.L_45 - .L_44)
.L_44:
        /*007c*/ 	.word	0x00000008
.L_45:


//--------------------- .nv.info._Z14IndexScalarGPUImEvPKT_S0_PS0_S3_ --------------------------
	.section	.nv.info._Z14IndexScalarGPUImEvPKT_S0_PS0_S3_,"",@"SHT_CUDA_INFO"
	.sectionflags	@""
	.align	4


	//----- nvinfo : EIATTR_CUDA_API_VERSION
	.align		4
        /*0000*/ 	.byte	0x04, 0x37
        /*0002*/ 	.short	(.L_47 - .L_46)
.L_46:
        /*0004*/ 	.word	0x00000082


	//----- nvinfo : EIATTR_KPARAM_INFO
	.align		4
.L_47:
        /*0008*/ 	.byte	0x04, 0x17
        /*000a*/ 	.short	(.L_49 - .L_48)
.L_48:
        /*000c*/ 	.word	0x00000000
        /*0010*/ 	.short	0x0003
        /*0012*/ 	.short	0x0018
        /*0014*/ 	.byte	0x00, 0xf5, 0x21, 0x00


	//----- nvinfo : EIATTR_KPARAM_INFO
	.align		4
.L_49:
        /*0018*/ 	.byte	0x04, 0x17
        /*001a*/ 	.short	(.L_51 - .L_50)
.L_50:
        /*001c*/ 	.word	0x00000000
        /*0020*/ 	.short	0x0002
        /*0022*/ 	.short	0x0010
        /*0024*/ 	.byte	0x00, 0xf5, 0x21, 0x00


	//----- nvinfo : EIATTR_KPARAM_INFO
	.align		4
.L_51:
        /*0028*/ 	.byte	0x04, 0x17
        /*002a*/ 	.short	(.L_53 - .L_52)
.L_52:
        /*002c*/ 	.word	0x00000000
        /*0030*/ 	.short	0x0001
        /*0032*/ 	.short	0x0008
        /*0034*/ 	.byte	0x00, 0xf0, 0x21, 0x00


	//----- nvinfo : EIATTR_KPARAM_INFO
	.align		4
.L_53:
        /*0038*/ 	.byte	0x04, 0x17
        /*003a*/ 	.short	(.L_55 - .L_54)
.L_54:
        /*003c*/ 	.word	0x00000000
        /*0040*/ 	.short	0x0000
        /*0042*/ 	.short	0x0000
        /*0044*/ 	.byte	0x00, 0xf5, 0x21, 0x00


	//----- nvinfo : EIATTR_SPARSE_MMA_MASK
	.align		4
.L_55:
        /*0048*/ 	.byte	0x03, 0x50
        /*004a*/ 	.short	0x0000


	//----- nvinfo : EIATTR_MAXREG_COUNT
	.align		4
        /*004c*/ 	.byte	0x03, 0x1b
        /*004e*/ 	.short	0x00ff


	//----- nvinfo : EIATTR_MERCURY_ISA_VERSION
	.align		4
        /*0050*/ 	.byte	0x03, 0x5f
        /*0052*/ 	.short	0x0101


	//----- nvinfo : EIATTR_VRC_CTA_INIT_COUNT
	.align		4
        /*0054*/ 	.byte	0x02, 0x4a
	.zero		1
	.zero		1


	//----- nvinfo : EIATTR_EXIT_INSTR_OFFSETS
	.align		4
        /*0058*/ 	.byte	0x04, 0x1c
        /*005a*/ 	.short	(.L_57 - .L_56)


	//   ....[0]....
.L_56:
        /*005c*/ 	.word	0x00000090


	//   ....[1]....
        /*0060*/ 	.word	0x00001180


	//----- nvinfo : EIATTR_CBANK_PARAM_SIZE
	.align		4
.L_57:
        /*0064*/ 	.byte	0x03, 0x19
        /*0066*/ 	.short	0x0020


	//----- nvinfo : EIATTR_PARAM_CBANK
	.align		4
        /*0068*/ 	.byte	0x04, 0x0a
        /*006a*/ 	.short	(.L_59 - .L_58)
	.align		4
.L_58:
        /*006c*/ 	.word	index@(.nv.constant0._Z14IndexScalarGPUImEvPKT_S0_PS0_S3_)
        /*0070*/ 	.short	0x0380
        /*0072*/ 	.short	0x0020


	//----- nvinfo : EIATTR_SW_WAR
	.align		4
.L_59:
        /*0074*/ 	.byte	0x04, 0x36
        /*0076*/ 	.short	(.L_61 - .L_60)
.L_60:
        /*0078*/ 	.word	0x00000008
.L_61:


//--------------------- .nv.info._Z14IndexScalarGPUIlEvPKT_S0_PS0_S3_ --------------------------
	.section	.nv.info._Z14IndexScalarGPUIlEvPKT_S0_PS0_S3_,"",@"SHT_CUDA_INFO"
	.sectionflags	@""
	.align	4


	//----- nvinfo : EIATTR_CUDA_API_VERSION
	.align		4
        /*0000*/ 	.byte	0x04, 0x37
        /*0002*/ 	.short	(.L_63 - .L_62)
.L_62:
        /*0004*/ 	.word	0x00000082


	//----- nvinfo : EIATTR_KPARAM_INFO
	.align		4
.L_63:
        /*0008*/ 	.byte	0x04, 0x17
        /*000a*/ 	.short	(.L_65 - .L_64)
.L_64:
        /*000c*/ 	.word	0x00000000
        /*0010*/ 	.short	0x0003
        /*0012*/ 	.short	0x0018
        /*0014*/ 	.byte	0x00, 0xf5, 0x21, 0x00


	//----- nvinfo : EIATTR_KPARAM_INFO
	.align		4
.L_65:
        /*0018*/ 	.byte	0x04, 0x17
        /*001a*/ 	.short	(.L_67 - .L_66)
.L_66:
        /*001c*/ 	.word	0x00000000
        /*0020*/ 	.short	0x0002
        /*0022*/ 	.short	0x0010
        /*0024*/ 	.byte	0x00, 0xf5, 0x21, 0x00


	//----- nvinfo : EIATTR_KPARAM_INFO
	.align		4
.L_67:
        /*0028*/ 	.byte	0x04, 0x17
        /*002a*/ 	.short	(.L_69 - .L_68)
.L_68:
        /*002c*/ 	.word	0x00000000
        /*0030*/ 	.short	0x0001
        /*0032*/ 	.short	0x0008
        /*0034*/ 	.byte	0x00, 0xf0, 0x21, 0x00


	//----- nvinfo : EIATTR_KPARAM_INFO
	.align		4
.L_69:
        /*0038*/ 	.byte	0x04, 0x17
        /*003a*/ 	.short	(.L_71 - .L_70)
.L_70:
        /*003c*/ 	.word	0x00000000
        /*0040*/ 	.short	0x0000
        /*0042*/ 	.short	0x0000
        /*0044*/ 	.byte	0x00, 0xf5, 0x21, 0x00


	//----- nvinfo : EIATTR_SPARSE_MMA_MASK
	.align		4
.L_71:
        /*0048*/ 	.byte	0x03, 0x50
        /*004a*/ 	.short	0x0000


	//----- nvinfo : EIATTR_MAXREG_COUNT
	.align		4
        /*004c*/ 	.byte	0x03, 0x1b
        /*004e*/ 	.short	0x00ff


	//----- nvinfo : EIATTR_MERCURY_ISA_VERSION
	.align		4
        /*0050*/ 	.byte	0x03, 0x5f
        /*0052*/ 	.short	0x0101


	//----- nvinfo : EIATTR_VRC_CTA_INIT_COUNT
	.align		4
        /*0054*/ 	.byte	0x02, 0x4a
	.zero		1
	.zero		1


	//----- nvinfo : EIATTR_EXIT_INSTR_OFFSETS
	.align		4
        /*0058*/ 	.byte	0x04, 0x1c
        /*005a*/ 	.short	(.L_73 - .L_72)


	//   ....[0]....
.L_72:
        /*005c*/ 	.word	0x00000090


	//   ....[1]....
        /*0060*/ 	.word	0x00001180


	//----- nvinfo : EIATTR_CBANK_PARAM_SIZE
	.align		4
.L_73:
        /*0064*/ 	.byte	0x03, 0x19
        /*0066*/ 	.short	0x0020


	//----- nvinfo : EIATTR_PARAM_CBANK
	.align		4
        /*0068*/ 	.byte	0x04, 0x0a
        /*006a*/ 	.short	(.L_75 - .L_74)
	.align		4
.L_74:
        /*006c*/ 	.word	index@(.nv.constant0._Z14IndexScalarGPUIlEvPKT_S0_PS0_S3_)
        /*0070*/ 	.short	0x0380
        /*0072*/ 	.short	0x0020


	//----- nvinfo : EIATTR_SW_WAR
	.align		4
.L_75:
        /*0074*/ 	.byte	0x04, 0x36
        /*0076*/ 	.short	(.L_77 - .L_76)
.L_76:
        /*0078*/ 	.word	0x00000008
.L_77:


//--------------------- .nv.info._Z14IndexScalarGPUIjEvPKT_S0_PS0_S3_ --------------------------
	.section	.nv.info._Z14IndexScalarGPUIjEvPKT_S0_PS0_S3_,"",@"SHT_CUDA_INFO"
	.sectionflags	@""
	.align	4


	//----- nvinfo : EIATTR_CUDA_API_VERSION
	.align		4
        /*0000*/ 	.byte	0x04, 0x37
        /*0002*/ 	.short	(.L_79 - .L_78)
.L_78:
        /*0004*/ 	.word	0x00000082


	//----- nvinfo : EIATTR_KPARAM_INFO
	.align		4
.L_79:
        /*0008*/ 	.byte	0x04, 0x17
        /*000a*/ 	.short	(.L_81 - .L_80)
.L_80:
        /*000c*/ 	.word	0x00000000
        /*0010*/ 	.short	0x0003
        /*0012*/ 	.short	0x0018
        /*0014*/ 	.byte	0x00, 0xf5, 0x21, 0x00


	//----- nvinfo : EIATTR_KPARAM_INFO
	.align		4
.L_81:
        /*0018*/ 	.byte	0x04, 0x17
        /*001a*/ 	.short	(.L_83 - .L_82)
.L_82:
        /*001c*/ 	.word	0x00000000
        /*0020*/ 	.short	0x0002
        /*0022*/ 	.short	0x0010
        /*0024*/ 	.byte	0x00, 0xf5, 0x21, 0x00


	//----- nvinfo : EIATTR_KPARAM_INFO
	.align		4
.L_83:
        /*0028*/ 	.byte	0x04, 0x17
        /*002a*/ 	.short	(.L_85 - .L_84)
.L_84:
        /*002c*/ 	.word	0x00000000
        /*0030*/ 	.short	0x0001
        /*0032*/ 	.short	0x0008
        /*0034*/ 	.byte	0x00, 0xf0, 0x11, 0x00


	//----- nvinfo : EIATTR_KPARAM_INFO
	.align		4
.L_85:
        /*0038*/ 	.byte	0x04, 0x17
        /*003a*/ 	.short	(.L_87 - .L_86)
.L_86:
        /*003c*/ 	.word	0x00000000
        /*0040*/ 	.short	0x0000
        /*0042*/ 	.short	0x0000
        /*0044*/ 	.byte	0x00, 0xf5, 0x21, 0x00


	//----- nvinfo : EIATTR_SPARSE_MMA_MASK
	.align		4
.L_87:
        /*0048*/ 	.byte	0x03, 0x50
        /*004a*/ 	.short	0x0000


	//----- nvinfo : EIATTR_MAXREG_COUNT
	.align		4
        /*004c*/ 	.byte	0x03, 0x1b
        /*004e*/ 	.short	0x00ff


	//----- nvinfo : EIATTR_MERCURY_ISA_VERSION
	.align		4
        /*0050*/ 	.byte	0x03, 0x5f
        /*0052*/ 	.short	0x0101


	//----- nvinfo : EIATTR_VRC_CTA_INIT_COUNT
	.align		4
        /*0054*/ 	.byte	0x02, 0x4a
	.zero		1
	.zero		1


	//----- nvinfo : EIATTR_EXIT_INSTR_OFFSETS
	.align		4
        /*0058*/ 	.byte	0x04, 0x1c
        /*005a*/ 	.short	(.L_89 - .L_88)


	//   ....[0]....
.L_88:
        /*005c*/ 	.word	0x00000070


	//   ....[1]....
        /*0060*/ 	.word	0x00000fa0


	//----- nvinfo : EIATTR_CBANK_PARAM_SIZE
	.align		4
.L_89:
        /*0064*/ 	.byte	0x03, 0x19
        /*0066*/ 	.short	0x0020


	//----- nvinfo : EIATTR_PARAM_CBANK
	.align		4
        /*0068*/ 	.byte	0x04, 0x0a
        /*006a*/ 	.short	(.L_91 - .L_90)
	.align		4
.L_90:
        /*006c*/ 	.word	index@(.nv.constant0._Z14IndexScalarGPUIjEvPKT_S0_PS0_S3_)
        /*0070*/ 	.short	0x0380
        /*0072*/ 	.short	0x0020


	//----- nvinfo : EIATTR_SW_WAR
	.align		4
.L_91:
        /*0074*/ 	.byte	0x04, 0x36
        /*0076*/ 	.short	(.L_93 - .L_92)
.L_92:
        /*0078*/ 	.word	0x00000008
.L_93:


//--------------------- .nv.info._Z14IndexScalarGPUIiEvPKT_S0_PS0_S3_ --------------------------
	.section	.nv.info._Z14IndexScalarGPUIiEvPKT_S0_PS0_S3_,"",@"SHT_CUDA_INFO"
	.sectionflags	@""
	.align	4


	//----- nvinfo : EIATTR_CUDA_API_VERSION
	.align		4
        /*0000*/ 	.byte	0x04, 0x37
        /*0002*/ 	.short	(.L_95 - .L_94)
.L_94:
        /*0004*/ 	.word	0x00000082


	//----- nvinfo : EIATTR_KPARAM_INFO
	.align		4
.L_95:
        /*0008*/ 	.byte	0x04, 0x17
        /*000a*/ 	.short	(.L_97 - .L_96)
.L_96:
        /*000c*/ 	.word	0x00000000
        /*0010*/ 	.short	0x0003
        /*0012*/ 	.short	0x0018
        /*0014*/ 	.byte	0x00, 0xf5, 0x21, 0x00


	//----- nvinfo : EIATTR_KPARAM_INFO
	.align		4
.L_97:
        /*0018*/ 	.byte	0x04, 0x17
        /*001a*/ 	.short	(.L_99 - .L_98)
.L_98:
        /*001c*/ 	.word	0x00000000
        /*0020*/ 	.short	0x0002
        /*0022*/ 	.short	0x0010
        /*0024*/ 	.byte	0x00, 0xf5, 0x21, 0x00


	//----- nvinfo : EIATTR_KPARAM_INFO
	.align		4
.L_99:
        /*0028*/ 	.byte	0x04, 0x17
        /*002a*/ 	.short	(.L_101 - .L_100)
.L_100:
        /*002c*/ 	.word	0x00000000
        /*0030*/ 	.short	0x0001
        /*0032*/ 	.short	0x0008
        /*0034*/ 	.byte	0x00, 0xf0, 0x11, 0x00


	//----- nvinfo : EIATTR_KPARAM_INFO
	.align		4
.L_101:
        /*0038*/ 	.byte	0x04, 0x17
        /*003a*/ 	.short	(.L_103 - .L_102)
.L_102:
        /*003c*/ 	.word	0x00000000
        /*0040*/ 	.short	0x0000
        /*0042*/ 	.short	0x0000
        /*0044*/ 	.byte	0x00, 0xf5, 0x21, 0x00


	//----- nvinfo : EIATTR_SPARSE_MMA_MASK
	.align		4
.L_103:
        /*0048*/ 	.byte	0x03, 0x50
        /*004a*/ 	.short	0x0000


	//----- nvinfo : EIATTR_MAXREG_COUNT
	.align		4
        /*004c*/ 	.byte	0x03, 0x1b
        /*004e*/ 	.short	0x00ff


	//----- nvinfo : EIATTR_MERCURY_ISA_VERSION
	.align		4
        /*0050*/ 	.byte	0x03, 0x5f
        /*0052*/ 	.short	0x0101


	//----- nvinfo : EIATTR_VRC_CTA_INIT_COUNT
	.align		4
        /*0054*/ 	.byte	0x02, 0x4a
	.zero		1
	.zero		1


	//----- nvinfo : EIATTR_EXIT_INSTR_OFFSETS
	.align		4
        /*0058*/ 	.byte	0x04, 0x1c
        /*005a*/ 	.short	(.L_105 - .L_104)


	//   ....[0]....
.L_104:
        /*005c*/ 	.word	0x00000070


	//   ....[1]....
        /*0060*/ 	.word	0x00000fa0


	//----- nvinfo : EIATTR_CBANK_PARAM_SIZE
	.align		4
.L_105:
        /*0064*/ 	.byte	0x03, 0x19
        /*0066*/ 	.short	0x0020


	//----- nvinfo : EIATTR_PARAM_CBANK
	.align		4
        /*0068*/ 	.byte	0x04, 0x0a
        /*006a*/ 	.short	(.L_107 - .L_106)
	.align		4
.L_106:
        /*006c*/ 	.word	index@(.nv.constant0._Z14IndexScalarGPUIiEvPKT_S0_PS0_S3_)
        /*0070*/ 	.short	0x0380
        /*0072*/ 	.short	0x0020


	//----- nvinfo : EIATTR_SW_WAR
	.align		4
.L_107:
        /*0074*/ 	.byte	0x04, 0x36
        /*0076*/ 	.short	(.L_109 - .L_108)
.L_108:
        /*0078*/ 	.word	0x00000008
.L_109:


//--------------------- .nv.callgraph             --------------------------
	.section	.nv.callgraph,"",@"SHT_CUDA_CALLGRAPH"
	.align	4
	.sectionentsize	8
	.align		4
        /*0000*/ 	.word	0x00000000
	.align		4
        /*0004*/ 	.word	0xffffffff
	.align		4
        /*0008*/ 	.word	0x00000000
	.align		4
        /*000c*/ 	.word	0xfffffffe
	.align		4
        /*0010*/ 	.word	0x00000000
	.align		4
        /*0014*/ 	.word	0xfffffffd
	.align		4
        /*0018*/ 	.word	0x00000000
	.align		4
        /*001c*/ 	.word	0xfffffffc


//--------------------- .text._Z14IndexScalarGPUIdEvPKT_S0_PS0_S3_ --------------------------
	.section	.text._Z14IndexScalarGPUIdEvPKT_S0_PS0_S3_,"ax",@progbits
	.align	128
        .global         _Z14IndexScalarGPUIdEvPKT_S0_PS0_S3_
        .type           _Z14IndexScalarGPUIdEvPKT_S0_PS0_S3_,@function
        .size           _Z14IndexScalarGPUIdEvPKT_S0_PS0_S3_,(.L_x_5 - _Z14IndexScalarGPUIdEvPKT_S0_PS0_S3_)
        .other          _Z14IndexScalarGPUIdEvPKT_S0_PS0_S3_,@"STO_CUDA_ENTRY STV_DEFAULT"
_Z14IndexScalarGPUIdEvPKT_S0_PS0_S3_:
.text._Z14IndexScalarGPUIdEvPKT_S0_PS0_S3_:
[----:B------:R-:W-:Y:S01]  /*0000*/  LDC R1, c[0x0][0x37c] ;  /* 0x0000df00ff017b82 */ /* 0x000fe20000000800 */
[----:B------:R-:W0:Y:S01]  /*0010*/  S2R R21, SR_CTAID.X ;  /* 0x0000000000157919 */ /* 0x000e220000002500 */
[----:B------:R-:W0:Y:S01]  /*0020*/  LDCU UR4, c[0x0][0x360] ;  /* 0x00006c00ff0477ac */ /* 0x000e220008000800 */
[----:B------:R-:W0:Y:S02]  /*0030*/  S2R R0, SR_TID.X ;  /* 0x0000000000007919 */ /* 0x000e240000002100 */
[----:B0-----:R-:W-:Y:S01]  /*0040*/  IMAD R21, R21, UR4, R0 ;  /* 0x0000000415157c24 */ /* 0x001fe2000f8e0200 */
[----:B------:R-:W0:Y:S03]  /*0050*/  LDCU.64 UR4, c[0x0][0x388] ;  /* 0x00007100ff0477ac */ /* 0x000e260008000a00 */
[----:B------:R-:W0:Y:S02]  /*0060*/  I2F.F64 R2, R21 ;  /* 0x0000001500027312 */ /* 0x000e240000201c00 */
[----:B0-----:R-:W-:-:S14]  /*0070*/  DSETP.GEU.AND P0, PT, R2, UR4, PT ;  /* 0x0000000402007e2a */ /* 0x001fdc000bf0e000 */
[----:B------:R-:W-:Y:S05]  /*0080*/  @P0 EXIT ;  /* 0x000000000000094d */ /* 0x000fea0003800000 */
[----:B------:R-:W0:Y:S01]  /*0090*/  LDC.64 R24, c[0x0][0x380] ;  /* 0x0000e000ff187b82 */ /* 0x000e220000000a00 */
[----:B------:R-:W1:Y:S01]  /*00a0*/  LDCU.64 UR4, c[0x0][0x358] ;  /* 0x00006b00ff0477ac */ /* 0x000e620008000a00 */
[----:B------:R-:W-:Y:S01]  /*00b0*/  SHF.L.U32 R3, R21, 0x3, RZ ;  /* 0x0000000315037819 */ /* 0x000fe200000006ff */
[----:B------:R-:W2:Y:S04]  /*00c0*/  LDCU.128 UR8, c[0x0][0x390] ;  /* 0x00007200ff0877ac */ /* 0x000ea80008000c00 */
[----:B0-----:R-:W-:-:S05]  /*00d0*/  IMAD.WIDE.U32 R24, R3, 0x8, R24 ;  /* 0x0000000803187825 */ /* 0x001fca00078e0018 */
[----:B-1----:R-:W3:Y:S04]  /*00e0*/  LDG.E.64 R22, desc[UR4][R24.64] ;  /* 0x0000000418167981 */ /* 0x002ee8000c1e1b00 */
[----:B------:R-:W4:Y:S04]  /*00f0*/  LDG.E.64 R18, desc[UR4][R24.64+0x8] ;  /* 0x0000080418127981 */ /* 0x000f28000c1e1b00 */
[----:B------:R-:W5:Y:S04]  /*0100*/  LDG.E.64 R16, desc[UR4][R24.64+0x10] ;  /* 0x0000100418107981 */ /* 0x000f68000c1e1b00 */
[----:B------:R-:W2:Y:S04]  /*0110*/  LDG.E.64 R14, desc[UR4][R24.64+0x18] ;  /* 0x00001804180e7981 */ /* 0x000ea8000c1e1b00 */
[----:B------:R-:W2:Y:S04]  /*0120*/  LDG.E.64 R12, desc[UR4][R24.64+0x20] ;  /* 0x00002004180c7981 */ /* 0x000ea8000c1e1b00 */
[----:B------:R-:W2:Y:S04]  /*0130*/  LDG.E.64 R8, desc[UR4][R24.64+0x28] ;  /* 0x0000280418087981 */ /* 0x000ea8000c1e1b00 */
[----:B------:R-:W2:Y:S04]  /*0140*/  LDG.E.64 R10, desc[UR4][R24.64+0x30] ;  /* 0x00003004180a7981 */ /* 0x000ea8000c1e1b00 */
[----:B------:R0:W2:Y:S01]  /*0150*/  LDG.E.64 R2, desc[UR4][R24.64+0x38] ;  /* 0x0000380418027981 */ /* 0x0000a2000c1e1b00 */
[----:B------:R-:W-:-:S05]  /*0160*/  IMAD R21, R21, 0x24, RZ ;  /* 0x0000002415157824 */ /* 0x000fca00078e02ff */
[C---:B------:R-:W-:Y:S02]  /*0170*/  IADD3 R0, PT, PT, R21.reuse, 0x17, RZ ;  /* 0x0000001715007810 */ /* 0x040fe40007ffe0ff */
[C---:B------:R-:W-:Y:S02]  /*0180*/  IADD3 R20, PT, PT, R21.reuse, 0x1f, RZ ;  /* 0x0000001f15147810 */ /* 0x040fe40007ffe0ff */
[----:B0-----:R-:W-:Y:S01]  /*0190*/  IADD3 R25, PT, PT, R21, 0x4, RZ ;  /* 0x0000000415197810 */ /* 0x001fe20007ffe0ff */
[--C-:B---3--:R-:W-:Y:S02]  /*01a0*/  DSETP.NAN.AND P1, PT, R22, R22.reuse, PT ;  /* 0x000000161600722a */ /* 0x108fe40003f28000 */
[--C-:B----4-:R-:W-:Y:S02]  /*01b0*/  DSETP.GE.AND P2, PT, R18, R22.reuse, PT ;  /* 0x000000161200722a */ /* 0x110fe40003f46000 */
[--C-:B-----5:R-:W-:Y:S02]  /*01c0*/  DSETP.GE.AND P3, PT, R16, R22.reuse, PT ;  /* 0x000000161000722a */ /* 0x120fe40003f66000 */
[----:B--2---:R-:W-:-:S08]  /*01d0*/  DSETP.GE.AND P4, PT, R14, R22, PT ;  /* 0x000000160e00722a */ /* 0x004fd00003f86000 */
[----:B------:R-:W-:Y:S02]  /*01e0*/  @!P1 MOV R4, UR8 ;  /* 0x0000000800049c02 */ /* 0x000fe40008000f00 */
[----:B------:R-:W-:Y:S01]  /*01f0*/  @!P1 MOV R5, UR9 ;  /* 0x0000000900059c02 */ /* 0x000fe20008000f00 */
[----:B------:R-:W-:Y:S01]  /*0200*/  DSETP.GE.AND P0, PT, R12, R22, PT ;  /* 0x000000160c00722a */ /* 0x000fe20003f06000 */
[----:B------:R-:W-:Y:S02]  /*0210*/  @!P1 MOV R6, UR10 ;  /* 0x0000000a00069c02 */ /* 0x000fe40008000f00 */
[----:B------:R-:W-:Y:S01]  /*0220*/  @!P1 MOV R7, UR11 ;  /* 0x0000000b00079c02 */ /* 0x000fe20008000f00 */
[C---:B------:R-:W-:Y:S01]  /*0230*/  @!P1 IMAD.WIDE.U32 R26, R21.reuse, 0x8, R4 ;  /* 0x00000008151a9825 */ /* 0x040fe200078e0004 */
[----:B------:R-:W-:Y:S02]  /*0240*/  @P1 MOV R4, UR8 ;  /* 0x0000000800041c02 */ /* 0x000fe40008000f00 */
[----:B------:R-:W-:Y:S01]  /*0250*/  @P1 MOV R5, UR9 ;  /* 0x0000000900051c02 */ /* 0x000fe20008000f00 */
[----:B------:R-:W-:Y:S01]  /*0260*/  @!P1 IMAD.WIDE.U32 R28, R21, 0x8, R6 ;  /* 0x00000008151c9825 */ /* 0x000fe200078e0006 */
[----:B------:R-:W-:Y:S01]  /*0270*/  @P1 MOV R6, UR10 ;  /* 0x0000000a00061c02 */ /* 0x000fe20008000f00 */
[----:B------:R-:W-:Y:S01]  /*0280*/  @!P1 STG.E.64 desc[UR4][R26.64], R22 ;  /* 0x000000161a009986 */ /* 0x000fe2000c101b04 */
[----:B------:R-:W-:-:S03]  /*0290*/  @P1 MOV R7, UR11 ;  /* 0x0000000b00071c02 */ /* 0x000fc60008000f00 */
[----:B------:R-:W-:Y:S01]  /*02a0*/  @!P1 STG.E.64 desc[UR4][R28.64], R22 ;  /* 0x000000161c009986 */ /* 0x000fe2000c101b04 */
[----:B------:R-:W-:-:S04]  /*02b0*/  @P1 IMAD.WIDE.U32 R26, R21, 0x8, R4 ;  /* 0x00000008151a1825 */ /* 0x000fc800078e0004 */
[----:B------:R-:W-:Y:S01]  /*02c0*/  @P1 IMAD.WIDE.U32 R28, R21, 0x8, R6 ;  /* 0x00000008151c1825 */ /* 0x000fe200078e0006 */
[----:B------:R-:W-:Y:S04]  /*02d0*/  @P1 STG.E.64 desc[UR4][R26.64], R22 ;  /* 0x000000161a001986 */ /* 0x000fe8000c101b04 */
[----:B------:R-:W-:Y:S01]  /*02e0*/  @P1 STG.E.64 desc[UR4][R28.64], R22 ;  /* 0x000000161c001986 */ /* 0x000fe2000c101b04 */
[----:B------:R-:W-:-:S03]  /*02f0*/  DSETP.GE.AND P1, PT, R8, R22, PT ;  /* 0x000000160800722a */ /* 0x000fc60003f26000 */
[----:B------:R-:W-:Y:S04]  /*0300*/  @P2 STG.E.64 desc[UR4][R26.64+0x8], R18 ;  /* 0x000008121a002986 */ /* 0x000fe8000c101b04 */
[----:B------:R-:W-:Y:S04]  /*0310*/  @P2 STG.E.64 desc[UR4][R28.64+0x8], R22 ;  /* 0x000008161c002986 */ /* 0x000fe8000c101b04 */
[----:B------:R-:W-:Y:S04]  /*0320*/  @!P2 STG.E.64 desc[UR4][R26.64+0x8], R22 ;  /* 0x000008161a00a986 */ /* 0x000fe8000c101b04 */
[----:B------:R-:W-:Y:S01]  /*0330*/  @!P2 STG.E.64 desc[UR4][R28.64+0x8], R18 ;  /* 0x000008121c00a986 */ /* 0x000fe2000c101b04 */
[----:B------:R-:W-:-:S03]  /*0340*/  DSETP.GE.AND P2, PT, R16, R18, PT ;  /* 0x000000121000722a */ /* 0x000fc60003f46000 */
[----:B------:R-:W-:Y:S04]  /*0350*/  @P3 STG.E.64 desc[UR4][R26.64+0x10], R16 ;  /* 0x000010101a003986 */ /* 0x000fe8000c101b04 */
[----:B------:R-:W-:Y:S04]  /*0360*/  @P3 STG.E.64 desc[UR4][R28.64+0x10], R22 ;  /* 0x000010161c003986 */ /* 0x000fe8000c101b04 */
[----:B------:R-:W-:Y:S04]  /*0370*/  @!P3 STG.E.64 desc[UR4][R26.64+0x10], R22 ;  /* 0x000010161a00b986 */ /* 0x000fe8000c101b04 */
[----:B------:R-:W-:Y:S04]  /*0380*/  @!P3 STG.E.64 desc[UR4][R28.64+0x10], R16 ;  /* 0x000010101c00b986 */ /* 0x000fe8000c101b04 */
[----:B------:R-:W-:Y:S04]  /*0390*/  @P4 STG.E.64 desc[UR4][R26.64+0x18], R14 ;  /* 0x0000180e1a004986 */ /* 0x000fe8000c101b04 */
[----:B------:R-:W-:Y:S04]  /*03a0*/  @P4 STG.E.64 desc[UR4][R28.64+0x18], R22 ;  /* 0x000018161c004986 */ /* 0x000fe8000c101b04 */
[----:B------:R0:W-:Y:S04]  /*03b0*/  @!P4 STG.E.64 desc[UR4][R26.64+0x18], R22 ;  /* 0x000018161a00c986 */ /* 0x0001e8000c101b04 */
[----:B------:R1:W-:Y:S01]  /*03c0*/  @!P4 STG.E.64 desc[UR4][R28.64+0x18], R14 ;  /* 0x0000180e1c00c986 */ /* 0x0003e2000c101b04 */
[----:B0-----:R-:W-:-:S04]  /*03d0*/  @P0 IMAD.WIDE.U32 R26, R25, 0x8, R4 ;  /* 0x00000008191a0825 */ /* 0x001fc800078e0004 */
[C---:B-1----:R-:W-:Y:S01]  /*03e0*/  @P0 IMAD.WIDE.U32 R28, R25.reuse, 0x8, R6 ;  /* 0x00000008191c0825 */ /* 0x042fe200078e0006 */
[----:B------:R-:W-:Y:S04]  /*03f0*/  @P0 STG.E.64 desc[UR4][R26.64], R12 ;  /* 0x0000000c1a000986 */ /* 0x000fe8000c101b04 */
[----:B------:R-:W-:Y:S01]  /*0400*/  @P0 STG.E.64 desc[UR4][R28.64], R22 ;  /* 0x000000161c000986 */ /* 0x000fe2000c101b04 */
[----:B------:R-:W-:-:S04]  /*0410*/  @!P0 IMAD.WIDE.U32 R26, R25, 0x8, R4 ;  /* 0x00000008191a8825 */ /* 0x000fc800078e0004 */
[----:B------:R-:W-:Y:S01]  /*0420*/  @!P0 IMAD.WIDE.U32 R28, R25, 0x8, R6 ;  /* 0x00000008191c8825 */ /* 0x000fe200078e0006 */
[----:B------:R-:W-:Y:S01]  /*0430*/  IADD3 R25, PT, PT, R21, 0x5, RZ ;  /* 0x0000000515197810 */ /* 0x000fe20007ffe0ff */
[----:B------:R0:W-:Y:S04]  /*0440*/  @!P0 STG.E.64 desc[UR4][R26.64], R22 ;  /* 0x000000161a008986 */ /* 0x0001e8000c101b04 */
[----:B------:R1:W-:Y:S01]  /*0450*/  @!P0 STG.E.64 desc[UR4][R28.64], R12 ;  /* 0x0000000c1c008986 */ /* 0x0003e2000c101b04 */
[----:B------:R-:W-:Y:S01]  /*0460*/  DSETP.GE.AND P0, PT, R10, R22, PT ;  /* 0x000000160a00722a */ /* 0x000fe20003f06000 */
[----:B0-----:R-:W-:-:S04]  /*0470*/  @P1 IMAD.WIDE.U32 R26, R25, 0x8, R4 ;  /* 0x00000008191a1825 */ /* 0x001fc800078e0004 */
[C---:B-1----:R-:W-:Y:S01]  /*0480*/  @!P1 IMAD.WIDE.U32 R28, R25.reuse, 0x8, R4 ;  /* 0x00000008191c9825 */ /* 0x042fe200078e0004 */
[----:B------:R0:W-:Y:S03]  /*0490*/  @P1 STG.E.64 desc[UR4][R26.64], R8 ;  /* 0x000000081a001986 */ /* 0x0001e6000c101b04 */
[----:B0-----:R-:W-:-:S05]  /*04a0*/  @P1 IMAD.WIDE.U32 R26, R25, 0x8, R6 ;  /* 0x00000008191a1825 */ /* 0x001fca00078e0006 */
[----:B------:R-:W-:Y:S04]  /*04b0*/  @P1 STG.E.64 desc[UR4][R26.64], R22 ;  /* 0x000000161a001986 */ /* 0x000fe8000c101b04 */
[----:B------:R0:W-:Y:S01]  /*04c0*/  @!P1 STG.E.64 desc[UR4][R28.64], R22 ;  /* 0x000000161c009986 */ /* 0x0001e2000c101b04 */
[----:B------:R-:W-:Y:S01]  /*04d0*/  @!P1 IMAD.WIDE.U32 R26, R25, 0x8, R6 ;  /* 0x00000008191a9825 */ /* 0x000fe200078e0006 */
[----:B------:R-:W-:-:S04]  /*04e0*/  IADD3 R25, PT, PT, R21, 0x6, RZ ;  /* 0x0000000615197810 */ /* 0x000fc80007ffe0ff */
[----:B------:R1:W-:Y:S01]  /*04f0*/  @!P1 STG.E.64 desc[UR4][R26.64], R8 ;  /* 0x000000081a009986 */ /* 0x0003e2000c101b04 */
[----:B0-----:R-:W-:Y:S01]  /*0500*/  @P0 IMAD.WIDE.U32 R28, R25, 0x8, R4 ;  /* 0x00000008191c0825 */ /* 0x001fe200078e0004 */
[----:B------:R-:W-:-:S04]  /*0510*/  DSETP.GE.AND P1, PT, R2, R22, PT ;  /* 0x000000160200722a */ /* 0x000fc80003f26000 */
[----:B------:R-:W-:Y:S01]  /*0520*/  @P0 STG.E.64 desc[UR4][R28.64], R10 ;  /* 0x0000000a1c000986 */ /* 0x000fe2000c101b04 */
[----:B-1----:R-:W-:-:S05]  /*0530*/  @P0 IMAD.WIDE.U32 R26, R25, 0x8, R6 ;  /* 0x00000008191a0825 */ /* 0x002fca00078e0006 */
[----:B------:R-:W-:Y:S01]  /*0540*/  @P0 STG.E.64 desc[UR4][R26.64], R22 ;  /* 0x000000161a000986 */ /* 0x000fe2000c101b04 */
[----:B------:R-:W-:-:S05]  /*0550*/  @!P0 IMAD.WIDE.U32 R28, R25, 0x8, R4 ;  /* 0x00000008191c8825 */ /* 0x000fca00078e0004 */
[----:B------:R0:W-:Y:S01]  /*0560*/  @!P0 STG.E.64 desc[UR4][R28.64], R22 ;  /* 0x000000161c008986 */ /* 0x0001e2000c101b04 */
[----:B------:R-:W-:Y:S01]  /*0570*/  @!P0 IMAD.WIDE.U32 R26, R25, 0x8, R6 ;  /* 0x00000008191a8825 */ /* 0x000fe200078e0006 */
[----:B------:R-:W-:-:S04]  /*0580*/  IADD3 R25, PT, PT, R21, 0x7, RZ ;  /* 0x0000000715197810 */ /* 0x000fc80007ffe0ff */
[----:B------:R1:W-:Y:S01]  /*0590*/  @!P0 STG.E.64 desc[UR4][R26.64], R10 ;  /* 0x0000000a1a008986 */ /* 0x0003e2000c101b04 */
[----:B------:R-:W-:Y:S01]  /*05a0*/  DSETP.NAN.AND P0, PT, R18, R18, PT ;  /* 0x000000121200722a */ /* 0x000fe20003f08000 */
[----:B0-----:R-:W-:-:S04]  /*05b0*/  @P1 IMAD.WIDE.U32 R28, R25, 0x8, R6 ;  /* 0x00000008191c1825 */ /* 0x001fc800078e0006 */
[----:B-1----:R-:W-:-:S05]  /*05c0*/  @P1 IMAD.WIDE.U32 R26, R25, 0x8, R4 ;  /* 0x00000008191a1825 */ /* 0x002fca00078e0004 */
[----:B------:R-:W-:Y:S04]  /*05d0*/  @P1 STG.E.64 desc[UR4][R26.64], R2 ;  /* 0x000000021a001986 */ /* 0x000fe8000c101b04 */
[----:B------:R0:W-:Y:S01]  /*05e0*/  @P1 STG.E.64 desc[UR4][R28.64], R22 ;  /* 0x000000161c001986 */ /* 0x0001e2000c101b04 */
[----:B------:R-:W-:Y:S01]  /*05f0*/  @!P1 IMAD.WIDE.U32 R26, R25, 0x8, R4 ;  /* 0x00000008191a9825 */ /* 0x000fe200078e0004 */
[----:B0-----:R-:W-:-:S04]  /*0600*/  IADD3 R29, PT, PT, R21, 0x8, RZ ;  /* 0x00000008151d7810 */ /* 0x001fc80007ffe0ff */
[----:B------:R0:W-:Y:S02]  /*0610*/  @!P1 STG.E.64 desc[UR4][R26.64], R22 ;  /* 0x000000161a009986 */ /* 0x0001e4000c101b04 */
[----:B0-----:R-:W-:-:S04]  /*0620*/  @!P1 IMAD.WIDE.U32 R22, R25, 0x8, R6 ;  /* 0x0000000819169825 */ /* 0x001fc800078e0006 */
[C---:B------:R-:W-:Y:S01]  /*0630*/  @!P0 IMAD.WIDE.U32 R24, R29.reuse, 0x8, R4 ;  /* 0x000000081d188825 */ /* 0x040fe200078e0004 */
[----:B------:R0:W-:Y:S01]  /*0640*/  @!P1 STG.E.64 desc[UR4][R22.64], R2 ;  /* 0x0000000216009986 */ /* 0x0001e2000c101b04 */
[----:B------:R-:W-:Y:S02]  /*0650*/  DSETP.GE.AND P1, PT, R14, R18, PT ;  /* 0x000000120e00722a */ /* 0x000fe40003f26000 */
[C---:B------:R-:W-:Y:S01]  /*0660*/  @!P0 IMAD.WIDE.U32 R26, R29.reuse, 0x8, R6 ;  /* 0x000000081d1a8825 */ /* 0x040fe200078e0006 */
[----:B------:R1:W-:Y:S04]  /*0670*/  @!P0 STG.E.64 desc[UR4][R24.64], R18 ;  /* 0x0000001218008986 */ /* 0x0003e8000c101b04 */
[----:B------:R2:W-:Y:S01]  /*0680*/  @!P0 STG.E.64 desc[UR4][R26.64], R18 ;  /* 0x000000121a008986 */ /* 0x0005e2000c101b04 */
[----:B0-----:R-:W-:Y:S01]  /*0690*/  @P0 IMAD.WIDE.U32 R22, R29, 0x8, R4 ;  /* 0x000000081d160825 */ /* 0x001fe200078e0004 */
[----:B-1----:R-:W-:-:S03]  /*06a0*/  IADD3 R25, PT, PT, R21, 0x9, RZ ;  /* 0x0000000915197810 */ /* 0x002fc60007ffe0ff */
[----:B------:R-:W-:Y:S01]  /*06b0*/  @P0 IMAD.WIDE.U32 R28, R29, 0x8, R6 ;  /* 0x000000081d1c0825 */ /* 0x000fe200078e0006 */
[----:B------:R0:W-:Y:S03]  /*06c0*/  @P0 STG.E.64 desc[UR4][R22.64], R18 ;  /* 0x0000001216000986 */ /* 0x0001e6000c101b04 */
[C-C-:B--2---:R-:W-:Y:S01]  /*06d0*/  @!P2 IMAD.WIDE.U32 R26, R25.reuse, 0x8, R4.reuse ;  /* 0x00000008191aa825 */ /* 0x144fe200078e0004 */
[----:B------:R1:W-:Y:S01]  /*06e0*/  @P0 STG.E.64 desc[UR4][R28.64], R18 ;  /* 0x000000121c000986 */ /* 0x0003e2000c101b04 */
[----:B------:R-:W-:Y:S02]  /*06f0*/  DSETP.GE.AND P0, PT, R12, R18, PT ;  /* 0x000000120c00722a */ /* 0x000fe40003f06000 */
[----:B0-----:R-:W-:-:S04]  /*0700*/  @P2 IMAD.WIDE.U32 R22, R25, 0x8, R4 ;  /* 0x0000000819162825 */ /* 0x001fc800078e0004 */
[--C-:B-1----:R-:W-:Y:S01]  /*0710*/  @P2 IMAD.WIDE.U32 R28, R25, 0x8, R6.reuse ;  /* 0x00000008191c2825 */ /* 0x102fe200078e0006 */
[----:B------:R0:W-:Y:S04]  /*0720*/  @P2 STG.E.64 desc[UR4][R22.64], R16 ;  /* 0x0000001016002986 */ /* 0x0001e8000c101b04 */
[----:B------:R-:W-:Y:S04]  /*0730*/  @P2 STG.E.64 desc[UR4][R28.64], R18 ;  /* 0x000000121c002986 */ /* 0x000fe8000c101b04 */
[----:B------:R1:W-:Y:S01]  /*0740*/  @!P2 STG.E.64 desc[UR4][R26.64], R18 ;  /* 0x000000121a00a986 */ /* 0x0003e2000c101b04 */
[----:B0-----:R-:W-:Y:S01]  /*0750*/  IADD3 R23, PT, PT, R21, 0xa, RZ ;  /* 0x0000000a15177810 */ /* 0x001fe20007ffe0ff */
[----:B------:R-:W-:-:S04]  /*0760*/  @!P2 IMAD.WIDE.U32 R28, R25, 0x8, R6 ;  /* 0x00000008191ca825 */ /* 0x000fc800078e0006 */
[C---:B------:R-:W-:Y:S01]  /*0770*/  @P1 IMAD.WIDE.U32 R24, R23.reuse, 0x8, R4 ;  /* 0x0000000817181825 */ /* 0x040fe200078e0004 */
[----:B------:R0:W-:Y:S01]  /*0780*/  @!P2 STG.E.64 desc[UR4][R28.64], R16 ;  /* 0x000000101c00a986 */ /* 0x0001e2000c101b04 */
[----:B------:R-:W-:Y:S02]  /*0790*/  DSETP.GE.AND P2, PT, R8, R18, PT ;  /* 0x000000120800722a */ /* 0x000fe40003f46000 */
[C---:B-1----:R-:W-:Y:S01]  /*07a0*/  @P1 IMAD.WIDE.U32 R26, R23.reuse, 0x8, R6 ;  /* 0x00000008171a1825 */ /* 0x042fe200078e0006 */
[----:B------:R1:W-:Y:S04]  /*07b0*/  @P1 STG.E.64 desc[UR4][R24.64], R14 ;  /* 0x0000000e18001986 */ /* 0x0003e8000c101b04 */
[----:B------:R-:W-:Y:S01]  /*07c0*/  @P1 STG.E.64 desc[UR4][R26.64], R18 ;  /* 0x000000121a001986 */ /* 0x000fe2000c101b04 */
[----:B0-----:R-:W-:Y:S01]  /*07d0*/  @!P1 IMAD.WIDE.U32 R28, R23, 0x8, R4 ;  /* 0x00000008171c9825 */ /* 0x001fe200078e0004 */
[----:B-1----:R-:W-:-:S04]  /*07e0*/  IADD3 R25, PT, PT, R21, 0xb, RZ ;  /* 0x0000000b15197810 */ /* 0x002fc80007ffe0ff */
[----:B------:R0:W-:Y:S01]  /*07f0*/  @!P1 STG.E.64 desc[UR4][R28.64], R18 ;  /* 0x000000121c009986 */ /* 0x0001e2000c101b04 */
[----:B------:R-:W-:-:S04]  /*0800*/  @!P1 IMAD.WIDE.U32 R26, R23, 0x8, R6 ;  /* 0x00000008171a9825 */ /* 0x000fc800078e0006 */
[----:B------:R-:W-:Y:S01]  /*0810*/  @P0 IMAD.WIDE.U32 R22, R25, 0x8, R4 ;  /* 0x0000000819160825 */ /* 0x000fe200078e0004 */
[----:B------:R1:W-:Y:S01]  /*0820*/  @!P1 STG.E.64 desc[UR4][R26.64], R14 ;  /* 0x0000000e1a009986 */ /* 0x0003e2000c101b04 */
[----:B------:R-:W-:-:S03]  /*0830*/  DSETP.GE.AND P1, PT, R10, R18, PT ;  /* 0x000000120a00722a */ /* 0x000fc60003f26000 */
[----:B------:R2:W-:Y:S01]  /*0840*/  @P0 STG.E.64 desc[UR4][R22.64], R12 ;  /* 0x0000000c16000986 */ /* 0x0005e2000c101b04 */
[----:B0-----:R-:W-:-:S05]  /*0850*/  @P0 IMAD.WIDE.U32 R28, R25, 0x8, R6 ;  /* 0x00000008191c0825 */ /* 0x001fca00078e0006 */
[----:B------:R-:W-:Y:S01]  /*0860*/  @P0 STG.E.64 desc[UR4][R28.64], R18 ;  /* 0x000000121c000986 */ /* 0x000fe2000c101b04 */
[----:B-1----:R-:W-:Y:S01]  /*0870*/  @!P0 IMAD.WIDE.U32 R26, R25, 0x8, R4 ;  /* 0x00000008191a8825 */ /* 0x002fe200078e0004 */
[----:B--2---:R-:W-:-:S04]  /*0880*/  IADD3 R23, PT, PT, R21, 0xc, RZ ;  /* 0x0000000c15177810 */ /* 0x004fc80007ffe0ff */
[----:B------:R0:W-:Y:S01]  /*0890*/  @!P0 STG.E.64 desc[UR4][R26.64], R18 ;  /* 0x000000121a008986 */ /* 0x0001e2000c101b04 */
[----:B------:R-:W-:-:S04]  /*08a0*/  @!P0 IMAD.WIDE.U32 R28, R25, 0x8, R6 ;  /* 0x00000008191c8825 */ /* 0x000fc800078e0006 */
[C---:B------:R-:W-:Y:S01]  /*08b0*/  @P2 IMAD.WIDE.U32 R24, R23.reuse, 0x8, R4 ;  /* 0x0000000817182825 */ /* 0x040fe200078e0004 */
[----:B------:R1:W-:Y:S01]  /*08c0*/  @!P0 STG.E.64 desc[UR4][R28.64], R12 ;  /* 0x0000000c1c008986 */ /* 0x0003e2000c101b04 */
[----:B------:R-:W-:Y:S02]  /*08d0*/  DSETP.GE.AND P0, PT, R2, R18, PT ;  /* 0x000000120200722a */ /* 0x000fe40003f06000 */
[C---:B0-----:R-:W-:Y:S01]  /*08e0*/  @P2 IMAD.WIDE.U32 R26, R23.reuse, 0x8, R6 ;  /* 0x00000008171a2825 */ /* 0x041fe200078e0006 */
[----:B------:R0:W-:Y:S04]  /*08f0*/  @P2 STG.E.64 desc[UR4][R24.64], R8 ;  /* 0x0000000818002986 */ /* 0x0001e8000c101b04 */
[----:B------:R-:W-:Y:S01]  /*0900*/  @P2 STG.E.64 desc[UR4][R26.64], R18 ;  /* 0x000000121a002986 */ /* 0x000fe2000c101b04 */
[----:B-1----:R-:W-:Y:S01]  /*0910*/  @!P2 IMAD.WIDE.U32 R28, R23, 0x8, R4 ;  /* 0x00000008171ca825 */ /* 0x002fe200078e0004 */
[----:B0-----:R-:W-:-:S04]  /*0920*/  IADD3 R25, PT, PT, R21, 0xd, RZ ;  /* 0x0000000d15197810 */ /* 0x001fc80007ffe0ff */
[----:B------:R0:W-:Y:S01]  /*0930*/  @!P2 STG.E.64 desc[UR4][R28.64], R18 ;  /* 0x000000121c00a986 */ /* 0x0001e2000c101b04 */
[----:B------:R-:W-:-:S04]  /*0940*/  @!P2 IMAD.WIDE.U32 R26, R23, 0x8, R6 ;  /* 0x00000008171aa825 */ /* 0x000fc800078e0006 */
[----:B------:R-:W-:Y:S01]  /*0950*/  @P1 IMAD.WIDE.U32 R22, R25, 0x8, R4 ;  /* 0x0000000819161825 */ /* 0x000fe200078e0004 */
[----:B------:R1:W-:Y:S01]  /*0960*/  @!P2 STG.E.64 desc[UR4][R26.64], R8 ;  /* 0x000000081a00a986 */ /* 0x0003e2000c101b04 */
[----:B------:R-:W-:-:S03]  /*0970*/  DSETP.NAN.AND P2, PT, R16, R16, PT ;  /* 0x000000101000722a */ /* 0x000fc60003f48000 */
        /* <DEDUP_REMOVED lines=17> */
[----:B------:R-:W-:Y:S01]  /*0a90*/  @!P2 IMAD.WIDE.U32 R22, R25, 0x8, R4 ;  /* 0x000000081916a825 */ /* 0x000fe200078e0004 */
[----:B------:R1:W-:Y:S01]  /*0aa0*/  @!P0 STG.E.64 desc[UR4][R26.64], R2 ;  /* 0x000000021a008986 */ /* 0x0003e2000c101b04 */
[----:B------:R-:W-:-:S03]  /*0ab0*/  DSETP.GE.AND P0, PT, R12, R16, PT ;  /* 0x000000100c00722a */ /* 0x000fc60003f06000 */
[----:B------:R2:W-:Y:S01]  /*0ac0*/  @!P2 STG.E.64 desc[UR4][R22.64], R16 ;  /* 0x000000101600a986 */ /* 0x0005e2000c101b04 */
[----:B0-----:R-:W-:-:S05]  /*0ad0*/  @!P2 IMAD.WIDE.U32 R28, R25, 0x8, R6 ;  /* 0x00000008191ca825 */ /* 0x001fca00078e0006 */
[----:B------:R0:W-:Y:S01]  /*0ae0*/  @!P2 STG.E.64 desc[UR4][R28.64], R16 ;  /* 0x000000101c00a986 */ /* 0x0001e2000c101b04 */
[----:B-1----:R-:W-:Y:S01]  /*0af0*/  @P2 IMAD.WIDE.U32 R26, R25, 0x8, R4 ;  /* 0x00000008191a2825 */ /* 0x002fe200078e0004 */
[----:B--2---:R-:W-:-:S03]  /*0b00*/  IADD3 R23, PT, PT, R21, 0x10, RZ ;  /* 0x0000001015177810 */ /* 0x004fc60007ffe0ff */
[----:B------:R-:W-:Y:S01]  /*0b10*/  @P2 IMAD.WIDE.U32 R24, R25, 0x8, R6 ;  /* 0x0000000819182825 */ /* 0x000fe200078e0006 */
[----:B------:R1:W-:Y:S03]  /*0b20*/  @P2 STG.E.64 desc[UR4][R26.64], R16 ;  /* 0x000000101a002986 */ /* 0x0003e6000c101b04 */
[C---:B------:R-:W-:Y:S01]  /*0b30*/  @P1 IMAD.WIDE.U32 R18, R23.reuse, 0x8, R4 ;  /* 0x0000000817121825 */ /* 0x040fe200078e0004 */
[----:B------:R2:W-:Y:S01]  /*0b40*/  @P2 STG.E.64 desc[UR4][R24.64], R16 ;  /* 0x0000001018002986 */ /* 0x0005e2000c101b04 */
[----:B------:R-:W-:Y:S02]  /*0b50*/  DSETP.GE.AND P2, PT, R8, R16, PT ;  /* 0x000000100800722a */ /* 0x000fe40003f46000 */
[C-C-:B0-----:R-:W-:Y:S01]  /*0b60*/  @!P1 IMAD.WIDE.U32 R28, R23.reuse, 0x8, R6.reuse ;  /* 0x00000008171c9825 */ /* 0x141fe200078e0006 */
[----:B------:R0:W-:Y:S03]  /*0b70*/  @P1 STG.E.64 desc[UR4][R18.64], R14 ;  /* 0x0000000e12001986 */ /* 0x0001e6000c101b04 */
[----:B-1----:R-:W-:-:S04]  /*0b80*/  @P1 IMAD.WIDE.U32 R26, R23, 0x8, R6 ;  /* 0x00000008171a1825 */ /* 0x002fc800078e0006 */
[----:B--2---:R-:W-:Y:S01]  /*0b90*/  @!P1 IMAD.WIDE.U32 R24, R23, 0x8, R4 ;  /* 0x0000000817189825 */ /* 0x004fe200078e0004 */
[----:B------:R-:W-:Y:S01]  /*0ba0*/  @P1 STG.E.64 desc[UR4][R26.64], R16 ;  /* 0x000000101a001986 */ /* 0x000fe2000c101b04 */
[----:B0-----:R-:W-:-:S03]  /*0bb0*/  IADD3 R19, PT, PT, R21, 0x11, RZ ;  /* 0x0000001115137810 */ /* 0x001fc60007ffe0ff */
[----:B------:R0:W-:Y:S02]  /*0bc0*/  @!P1 STG.E.64 desc[UR4][R24.64], R16 ;  /* 0x0000001018009986 */ /* 0x0001e4000c101b04 */
[----:B------:R-:W-:Y:S02]  /*0bd0*/  @P0 IMAD.WIDE.U32 R22, R19, 0x8, R4 ;  /* 0x0000000813160825 */ /* 0x000fe400078e0004 */
[----:B------:R1:W-:Y:S01]  /*0be0*/  @!P1 STG.E.64 desc[UR4][R28.64], R14 ;  /* 0x0000000e1c009986 */ /* 0x0003e2000c101b04 */
[----:B------:R-:W-:-:S03]  /*0bf0*/  DSETP.GE.AND P1, PT, R10, R16, PT ;  /* 0x000000100a00722a */ /* 0x000fc60003f26000 */
[----:B------:R2:W-:Y:S01]  /*0c00*/  @P0 STG.E.64 desc[UR4][R22.64], R12 ;  /* 0x0000000c16000986 */ /* 0x0005e2000c101b04 */
[----:B0-----:R-:W-:-:S04]  /*0c10*/  @P0 IMAD.WIDE.U32 R24, R19, 0x8, R6 ;  /* 0x0000000813180825 */ /* 0x001fc800078e0006 */
[----:B-1----:R-:W-:Y:S01]  /*0c20*/  @!P0 IMAD.WIDE.U32 R28, R19, 0x8, R4 ;  /* 0x00000008131c8825 */ /* 0x002fe200078e0004 */
[----:B------:R0:W-:Y:S01]  /*0c30*/  @P0 STG.E.64 desc[UR4][R24.64], R16 ;  /* 0x0000001018000986 */ /* 0x0001e2000c101b04 */
[----:B--2---:R-:W-:Y:S02]  /*0c40*/  IADD3 R23, PT, PT, R21, 0x12, RZ ;  /* 0x0000001215177810 */ /* 0x004fe40007ffe0ff */
[----:B------:R-:W-:Y:S01]  /*0c50*/  @!P0 IMAD.WIDE.U32 R18, R19, 0x8, R6 ;  /* 0x0000000813128825 */ /* 0x000fe200078e0006 */
[----:B------:R1:W-:Y:S03]  /*0c60*/  @!P0 STG.E.64 desc[UR4][R28.64], R16 ;  /* 0x000000101c008986 */ /* 0x0003e6000c101b04 */
[----:B------:R-:W-:Y:S01]  /*0c70*/  @P2 IMAD.WIDE.U32 R26, R23, 0x8, R4 ;  /* 0x00000008171a2825 */ /* 0x000fe200078e0004 */
[----:B------:R2:W-:Y:S01]  /*0c80*/  @!P0 STG.E.64 desc[UR4][R18.64], R12 ;  /* 0x0000000c12008986 */ /* 0x0005e2000c101b04 */
[----:B------:R-:W-:-:S03]  /*0c90*/  DSETP.GE.AND P0, PT, R2, R16, PT ;  /* 0x000000100200722a */ /* 0x000fc60003f06000 */
[----:B------:R-:W-:Y:S01]  /*0ca0*/  @P2 STG.E.64 desc[UR4][R26.64], R8 ;  /* 0x000000081a002986 */ /* 0x000fe2000c101b04 */
[----:B0-----:R-:W-:-:S04]  /*0cb0*/  @P2 IMAD.WIDE.U32 R24, R23, 0x8, R6 ;  /* 0x0000000817182825 */ /* 0x001fc800078e0006 */
[----:B-1----:R-:W-:Y:S01]  /*0cc0*/  @!P2 IMAD.WIDE.U32 R28, R23, 0x8, R6 ;  /* 0x00000008171ca825 */ /* 0x002fe200078e0006 */
[----:B------:R0:W-:Y:S01]  /*0cd0*/  @P2 STG.E.64 desc[UR4][R24.64], R16 ;  /* 0x0000001018002986 */ /* 0x0001e2000c101b04 */
[----:B--2---:R-:W-:Y:S02]  /*0ce0*/  IADD3 R19, PT, PT, R21, 0x13, RZ ;  /* 0x0000001315137810 */ /* 0x004fe40007ffe0ff */
[----:B------:R-:W-:-:S04]  /*0cf0*/  @!P2 IMAD.WIDE.U32 R26, R23, 0x8, R4 ;  /* 0x00000008171aa825 */ /* 0x000fc800078e0004 */
[----:B------:R-:W-:Y:S01]  /*0d00*/  @P1 IMAD.WIDE.U32 R22, R19, 0x8, R4 ;  /* 0x0000000813161825 */ /* 0x000fe200078e0004 */
[----:B------:R1:W-:Y:S01]  /*0d10*/  @!P2 STG.E.64 desc[UR4][R26.64], R16 ;  /* 0x000000101a00a986 */ /* 0x0003e2000c101b04 */
[----:B0-----:R-:W-:-:S03]  /*0d20*/  IADD3 R25, PT, PT, R21, 0x14, RZ ;  /* 0x0000001415197810 */ /* 0x001fc60007ffe0ff */
[----:B------:R0:W-:Y:S01]  /*0d30*/  @!P2 STG.E.64 desc[UR4][R28.64], R8 ;  /* 0x000000081c00a986 */ /* 0x0001e2000c101b04 */
[----:B------:R-:W-:-:S03]  /*0d40*/  DSETP.NAN.AND P2, PT, R14, R14, PT ;  /* 0x0000000e0e00722a */ /* 0x000fc60003f48000 */
[----:B------:R-:W-:Y:S01]  /*0d50*/  @P1 STG.E.64 desc[UR4][R22.64], R10 ;  /* 0x0000000a16001986 */ /* 0x000fe2000c101b04 */
[----:B-1----:R-:W-:-:S04]  /*0d60*/  @P1 IMAD.WIDE.U32 R26, R19, 0x8, R6 ;  /* 0x00000008131a1825 */ /* 0x002fc800078e0006 */
[C---:B0-----:R-:W-:Y:S01]  /*0d70*/  @!P1 IMAD.WIDE.U32 R28, R19.reuse, 0x8, R4 ;  /* 0x00000008131c9825 */ /* 0x041fe200078e0004 */
[----:B------:R0:W-:Y:S03]  /*0d80*/  @P1 STG.E.64 desc[UR4][R26.64], R16 ;  /* 0x000000101a001986 */ /* 0x0001e6000c101b04 */
[----:B------:R-:W-:Y:S01]  /*0d90*/  @!P1 IMAD.WIDE.U32 R22, R19, 0x8, R6 ;  /* 0x0000000813169825 */ /* 0x000fe200078e0006 */
[----:B------:R1:W-:Y:S03]  /*0da0*/  @!P1 STG.E.64 desc[UR4][R28.64], R16 ;  /* 0x000000101c009986 */ /* 0x0003e6000c101b04 */
[----:B------:R-:W-:Y:S01]  /*0db0*/  @P0 IMAD.WIDE.U32 R18, R25, 0x8, R4 ;  /* 0x0000000819120825 */ /* 0x000fe200078e0004 */
[----:B------:R2:W-:Y:S01]  /*0dc0*/  @!P1 STG.E.64 desc[UR4][R22.64], R10 ;  /* 0x0000000a16009986 */ /* 0x0005e2000c101b04 */
[----:B------:R-:W-:-:S03]  /*0dd0*/  DSETP.GE.AND P1, PT, R12, R14, PT ;  /* 0x0000000e0c00722a */ /* 0x000fc60003f26000 */
[----:B------:R3:W-:Y:S01]  /*0de0*/  @P0 STG.E.64 desc[UR4][R18.64], R2 ;  /* 0x0000000212000986 */ /* 0x0007e2000c101b04 */
[----:B0-----:R-:W-:Y:S01]  /*0df0*/  IADD3 R27, PT, PT, R21, 0x16, RZ ;  /* 0x00000016151b7810 */ /* 0x001fe20007ffe0ff */
[----:B-1----:R-:W-:-:S04]  /*0e00*/  @P0 IMAD.WIDE.U32 R28, R25, 0x8, R6 ;  /* 0x00000008191c0825 */ /* 0x002fc800078e0006 */
[----:B--2---:R-:W-:Y:S01]  /*0e10*/  @!P0 IMAD.WIDE.U32 R22, R25, 0x8, R4 ;  /* 0x0000000819168825 */ /* 0x004fe200078e0004 */
[----:B------:R0:W-:Y:S01]  /*0e20*/  @P0 STG.E.64 desc[UR4][R28.64], R16 ;  /* 0x000000101c000986 */ /* 0x0001e2000c101b04 */
[----:B---3--:R-:W-:Y:S02]  /*0e30*/  IADD3 R19, PT, PT, R21, 0x15, RZ ;  /* 0x0000001515137810 */ /* 0x008fe40007ffe0ff */
[----:B------:R-:W-:Y:S01]  /*0e40*/  @!P0 IMAD.WIDE.U32 R24, R25, 0x8, R6 ;  /* 0x0000000819188825 */ /* 0x000fe200078e0006 */
[----:B------:R1:W-:Y:S04]  /*0e50*/  @!P0 STG.E.64 desc[UR4][R22.64], R16 ;  /* 0x0000001016008986 */ /* 0x0003e8000c101b04 */
[----:B------:R2:W-:Y:S01]  /*0e60*/  @!P0 STG.E.64 desc[UR4][R24.64], R2 ;  /* 0x0000000218008986 */ /* 0x0005e2000c101b04 */
[----:B------:R-:W-:Y:S01]  /*0e70*/  DSETP.GE.AND P0, PT, R8, R14, PT ;  /* 0x0000000e0800722a */ /* 0x000fe20003f06000 */
[----:B0-----:R-:W-:-:S04]  /*0e80*/  @!P2 IMAD.WIDE.U32 R28, R19, 0x8, R4 ;  /* 0x00000008131ca825 */ /* 0x001fc800078e0004 */
[C---:B-1----:R-:W-:Y:S01]  /*0e90*/  @!P2 IMAD.WIDE.U32 R22, R19.reuse, 0x8, R6 ;  /* 0x000000081316a825 */ /* 0x042fe200078e0006 */
[----:B------:R0:W-:Y:S03]  /*0ea0*/  @!P2 STG.E.64 desc[UR4][R28.64], R14 ;  /* 0x0000000e1c00a986 */ /* 0x0001e6000c101b04 */
[C---:B--2---:R-:W-:Y:S01]  /*0eb0*/  @P2 IMAD.WIDE.U32 R24, R19.reuse, 0x8, R4 ;  /* 0x0000000813182825 */ /* 0x044fe200078e0004 */
[----:B------:R1:W-:Y:S03]  /*0ec0*/  @!P2 STG.E.64 desc[UR4][R22.64], R14 ;  /* 0x0000000e1600a986 */ /* 0x0003e6000c101b04 */
[----:B------:R-:W-:Y:S01]  /*0ed0*/  @P2 IMAD.WIDE.U32 R16, R19, 0x8, R6 ;  /* 0x0000000813102825 */ /* 0x000fe200078e0006 */
[----:B------:R2:W-:Y:S03]  /*0ee0*/  @P2 STG.E.64 desc[UR4][R24.64], R14 ;  /* 0x0000000e18002986 */ /* 0x0005e6000c101b04 */
[----:B------:R-:W-:Y:S01]  /*0ef0*/  @P1 IMAD.WIDE.U32 R18, R27, 0x8, R4 ;  /* 0x000000081b121825 */ /* 0x000fe200078e0004 */
[----:B------:R3:W-:Y:S01]  /*0f00*/  @P2 STG.E.64 desc[UR4][R16.64], R14 ;  /* 0x0000000e10002986 */ /* 0x0007e2000c101b04 */
[----:B------:R-:W-:-:S02]  /*0f10*/  DSETP.GE.AND P2, PT, R10, R14, PT ;  /* 0x0000000e0a00722a */ /* 0x000fc40003f46000 */
[----:B0-----:R-:W-:Y:S01]  /*0f20*/  @!P0 IMAD.WIDE.U32 R28, R0, 0x8, R4 ;  /* 0x00000008001c8825 */ /* 0x001fe200078e0004 */
[----:B------:R-:W-:Y:S03]  /*0f30*/  @P1 STG.E.64 desc[UR4][R18.64], R12 ;  /* 0x0000000c12001986 */ /* 0x000fe6000c101b04 */
[----:B-1----:R-:W-:-:S04]  /*0f40*/  @!P1 IMAD.WIDE.U32 R22, R27, 0x8, R6 ;  /* 0x000000081b169825 */ /* 0x002fc800078e0006 */
[----:B--2---:R-:W-:-:S04]  /*0f50*/  @P0 IMAD.WIDE.U32 R24, R0, 0x8, R6 ;  /* 0x0000000800180825 */ /* 0x004fc800078e0006 */
[----:B---3--:R-:W-:-:S04]  /*0f60*/  @P1 IMAD.WIDE.U32 R16, R27, 0x8, R6 ;  /* 0x000000081b101825 */ /* 0x008fc800078e0006 */
[--C-:B------:R-:W-:Y:S01]  /*0f70*/  @!P1 IMAD.WIDE.U32 R18, R27, 0x8, R4.reuse ;  /* 0x000000081b129825 */ /* 0x100fe200078e0004 */
[----:B------:R0:W-:Y:S03]  /*0f80*/  @P1 STG.E.64 desc[UR4][R16.64], R14 ;  /* 0x0000000e10001986 */ /* 0x0001e6000c101b04 */
[----:B------:R-:W-:Y:S01]  /*0f90*/  @P0 IMAD.WIDE.U32 R26, R0, 0x8, R4 ;  /* 0x00000008001a0825 */ /* 0x000fe200078e0004 */
[----:B------:R1:W-:Y:S04]  /*0fa0*/  @!P1 STG.E.64 desc[UR4][R18.64], R14 ;  /* 0x0000000e12009986 */ /* 0x0003e8000c101b04 */
[----:B------:R2:W-:Y:S01]  /*0fb0*/  @!P1 STG.E.64 desc[UR4][R22.64], R12 ;  /* 0x0000000c16009986 */ /* 0x0005e2000c101b04 */
[----:B------:R-:W-:-:S03]  /*0fc0*/  DSETP.GE.AND P1, PT, R2, R14, PT ;  /* 0x0000000e0200722a */ /* 0x000fc60003f26000 */
[----:B------:R-:W-:Y:S01]  /*0fd0*/  @P0 STG.E.64 desc[UR4][R26.64], R8 ;  /* 0x000000081a000986 */ /* 0x000fe2000c101b04 */
[--C-:B0-----:R-:W-:Y:S01]  /*0fe0*/  @!P0 IMAD.WIDE.U32 R16, R0, 0x8, R6.reuse ;  /* 0x0000000800108825 */ /* 0x101fe200078e0006 */
[----:B------:R-:W-:Y:S02]  /*0ff0*/  IADD3 R0, PT, PT, R21, 0x18, RZ ;  /* 0x0000001815007810 */ /* 0x000fe40007ffe0ff */
[----:B------:R0:W-:Y:S04]  /*1000*/  @P0 STG.E.64 desc[UR4][R24.64], R14 ;  /* 0x0000000e18000986 */ /* 0x0001e8000c101b04 */
[----:B------:R3:W-:Y:S01]  /*1010*/  @!P0 STG.E.64 desc[UR4][R28.64], R14 ;  /* 0x0000000e1c008986 */ /* 0x0007e2000c101b04 */
[----:B-1----:R-:W-:-:S03]  /*1020*/  @P2 IMAD.WIDE.U32 R18, R0, 0x8, R6 ;  /* 0x0000000800122825 */ /* 0x002fc600078e0006 */
[----:B------:R1:W-:Y:S01]  /*1030*/  @!P0 STG.E.64 desc[UR4][R16.64], R8 ;  /* 0x0000000810008986 */ /* 0x0003e2000c101b04 */
[----:B------:R-:W-:Y:S01]  /*1040*/  DSETP.NAN.AND P0, PT, R12, R12, PT ;  /* 0x0000000c0c00722a */ /* 0x000fe20003f08000 */
[----:B--2---:R-:W-:-:S04]  /*1050*/  @!P2 IMAD.WIDE.U32 R22, R0, 0x8, R4 ;  /* 0x000000080016a825 */ /* 0x004fc800078e0004 */
[----:B0-----:R-:W-:-:S04]  /*1060*/  @!P2 IMAD.WIDE.U32 R24, R0, 0x8, R6 ;  /* 0x000000080018a825 */ /* 0x001fc800078e0006 */
[--C-:B---3--:R-:W-:Y:S01]  /*1070*/  @P2 IMAD.WIDE.U32 R28, R0, 0x8, R4.reuse ;  /* 0x00000008001c2825 */ /* 0x108fe200078e0004 */
[C---:B------:R-:W-:Y:S02]  /*1080*/  IADD3 R0, PT, PT, R21.reuse, 0x1a, RZ ;  /* 0x0000001a15007810 */ /* 0x040fe40007ffe0ff */
[----:B-1----:R-:W-:Y:S02]  /*1090*/  IADD3 R17, PT, PT, R21, 0x19, RZ ;  /* 0x0000001915117810 */ /* 0x002fe40007ffe0ff */
[----:B------:R0:W-:Y:S03]  /*10a0*/  @P2 STG.E.64 desc[UR4][R28.64], R10 ;  /* 0x0000000a1c002986 */ /* 0x0001e6000c101b04 */
[--C-:B------:R-:W-:Y:S01]  /*10b0*/  @P1 IMAD.WIDE.U32 R26, R17, 0x8, R4.reuse ;  /* 0x00000008111a1825 */ /* 0x100fe200078e0004 */
[----:B------:R1:W-:Y:S04]  /*10c0*/  @P2 STG.E.64 desc[UR4][R18.64], R14 ;  /* 0x0000000e12002986 */ /* 0x0003e8000c101b04 */
[----:B------:R2:W-:Y:S04]  /*10d0*/  @!P2 STG.E.64 desc[UR4][R22.64], R14 ;  /* 0x0000000e1600a986 */ /* 0x0005e8000c101b04 */
[----:B------:R3:W-:Y:S01]  /*10e0*/  @!P2 STG.E.64 desc[UR4][R24.64], R10 ;  /* 0x0000000a1800a986 */ /* 0x0007e2000c101b04 */
[----:B------:R-:W-:Y:S01]  /*10f0*/  DSETP.GE.AND P2, PT, R8, R12, PT ;  /* 0x0000000c0800722a */ /* 0x000fe20003f46000 */
[----:B0-----:R-:W-:-:S02]  /*1100*/  @P0 IMAD.WIDE.U32 R28, R0, 0x8, R4 ;  /* 0x00000008001c0825 */ /* 0x001fc400078e0004 */
[----:B------:R-:W-:Y:S02]  /*1110*/  @P1 STG.E.64 desc[UR4][R26.64], R2 ;  /* 0x000000021a001986 */ /* 0x000fe4000c101b04 */
[----:B-1----:R-:W-:-:S04]  /*1120*/  @!P0 IMAD.WIDE.U32 R18, R0, 0x8, R6 ;  /* 0x0000000800128825 */ /* 0x002fc800078e0006 */
[----:B--2---:R-:W-:-:S04]  /*1130*/  @!P1 IMAD.WIDE.U32 R22, R17, 0x8, R4 ;  /* 0x0000000811169825 */ /* 0x004fc800078e0004 */
[----:B---3--:R-:W-:-:S04]  /*1140*/  @P1 IMAD.WIDE.U32 R24, R17, 0x8, R6 ;  /* 0x0000000811181825 */ /* 0x008fc800078e0006 */
[----:B------:R-:W-:Y:S01]  /*1150*/  @!P1 IMAD.WIDE.U32 R26, R17, 0x8, R6 ;  /* 0x00000008111a9825 */ /* 0x000fe200078e0006 */
[----:B------:R-:W-:Y:S03]  /*1160*/  @P1 STG.E.64 desc[UR4][R24.64], R14 ;  /* 0x0000000e18001986 */ /* 0x000fe6000c101b04 */
[----:B------:R-:W-:Y:S01]  /*1170*/  @!P0 IMAD.WIDE.U32 R16, R0, 0x8, R4 ;  /* 0x0000000800108825 */ /* 0x000fe200078e0004 */
[----:B------:R0:W-:Y:S04]  /*1180*/  @!P1 STG.E.64 desc[UR4][R22.64], R14 ;  /* 0x0000000e16009986 */ /* 0x0001e8000c101b04 */
[----:B------:R1:W-:Y:S01]  /*1190*/  @!P1 STG.E.64 desc[UR4][R26.64], R2 ;  /* 0x000000021a009986 */ /* 0x0003e2000c101b04 */
[----:B------:R-:W-:-:S03]  /*11a0*/  DSETP.GE.AND P1, PT, R10, R12, PT ;  /* 0x0000000c0a00722a */ /* 0x000fc60003f26000 */
[----:B------:R2:W-:Y:S04]  /*11b0*/  @!P0 STG.E.64 desc[UR4][R16.64], R12 ;  /* 0x0000000c10008986 */ /* 0x0005e8000c101b04 */
[----:B------:R-:W-:Y:S01]  /*11c0*/  @!P0 STG.E.64 desc[UR4][R18.64], R12 ;  /* 0x0000000c12008986 */ /* 0x000fe2000c101b04 */
[----:B0-----:R-:W-:-:S03]  /*11d0*/  IADD3 R15, PT, PT, R21, 0x1c, RZ ;  /* 0x0000001c150f7810 */ /* 0x001fc60007ffe0ff */
[----:B------:R0:W-:Y:S01]  /*11e0*/  @P0 STG.E.64 desc[UR4][R28.64], R12 ;  /* 0x0000000c1c000986 */ /* 0x0001e2000c101b04 */
[----:B-1----:R-:W-:Y:S01]  /*11f0*/  @P0 IMAD.WIDE.U32 R26, R0, 0x8, R6 ;  /* 0x00000008001a0825 */ /* 0x002fe200078e0006 */
[----:B------:R-:W-:-:S03]  /*1200*/  IADD3 R0, PT, PT, R21, 0x1b, RZ ;  /* 0x0000001b15007810 */ /* 0x000fc60007ffe0ff */
[--C-:B--2---:R-:W-:Y:S01]  /*1210*/  @P1 IMAD.WIDE.U32 R16, R15, 0x8, R4.reuse ;  /* 0x000000080f101825 */ /* 0x104fe200078e0004 */
[----:B------:R1:W-:Y:S01]  /*1220*/  @P0 STG.E.64 desc[UR4][R26.64], R12 ;  /* 0x0000000c1a000986 */ /* 0x0003e2000c101b04 */
[----:B------:R-:W-:Y:S02]  /*1230*/  DSETP.GE.AND P0, PT, R2, R12, PT ;  /* 0x0000000c0200722a */ /* 0x000fe40003f06000 */
[----:B------:R-:W-:-:S04]  /*1240*/  @P2 IMAD.WIDE.U32 R22, R0, 0x8, R4 ;  /* 0x0000000800162825 */ /* 0x000fc800078e0004 */
[C-C-:B------:R-:W-:Y:S01]  /*1250*/  @P2 IMAD.WIDE.U32 R24, R0.reuse, 0x8, R6.reuse ;  /* 0x0000000800182825 */ /* 0x140fe200078e0006 */
[----:B------:R2:W-:Y:S03]  /*1260*/  @P2 STG.E.64 desc[UR4][R22.64], R8 ;  /* 0x0000000816002986 */ /* 0x0005e6000c101b04 */
[C---:B0-----:R-:W-:Y:S01]  /*1270*/  @!P2 IMAD.WIDE.U32 R28, R0.reuse, 0x8, R6 ;  /* 0x00000008001ca825 */ /* 0x041fe200078e0006 */
[----:B------:R0:W-:Y:S03]  /*1280*/  @P2 STG.E.64 desc[UR4][R24.64], R12 ;  /* 0x0000000c18002986 */ /* 0x0001e6000c101b04 */
[----:B-1----:R-:W-:Y:S01]  /*1290*/  @!P2 IMAD.WIDE.U32 R26, R0, 0x8, R4 ;  /* 0x00000008001aa825 */ /* 0x002fe200078e0004 */
[----:B------:R-:W-:-:S03]  /*12a0*/  IADD3 R0, PT, PT, R21, 0x1d, RZ ;  /* 0x0000001d15007810 */ /* 0x000fc60007ffe0ff */
[C-C-:B------:R-:W-:Y:S01]  /*12b0*/  @P1 IMAD.WIDE.U32 R18, R15.reuse, 0x8, R6.reuse ;  /* 0x000000080f121825 */ /* 0x140fe200078e0006 */
[----:B------:R1:W-:Y:S03]  /*12c0*/  @!P2 STG.E.64 desc[UR4][R26.64], R12 ;  /* 0x0000000c1a00a986 */ /* 0x0003e6000c101b04 */
[C-C-:B--2---:R-:W-:Y:S01]  /*12d0*/  @P0 IMAD.WIDE.U32 R22, R0.reuse, 0x8, R6.reuse ;  /* 0x0000000800160825 */ /* 0x144fe200078e0006 */
[----:B------:R2:W-:Y:S01]  /*12e0*/  @!P2 STG.E.64 desc[UR4][R28.64], R8 ;  /* 0x000000081c00a986 */ /* 0x0005e2000c101b04 */
[----:B------:R-:W-:Y:S02]  /*12f0*/  DSETP.NAN.AND P2, PT, R8, R8, PT ;  /* 0x000000080800722a */ /* 0x000fe40003f48000 */
[----:B0-----:R-:W-:Y:S01]  /*1300*/  @!P1 IMAD.WIDE.U32 R24, R15, 0x8, R6 ;  /* 0x000000080f189825 */ /* 0x001fe200078e0006 */
[----:B------:R-:W-:Y:S04]  /*1310*/  @P1 STG.E.64 desc[UR4][R16.64], R10 ;  /* 0x0000000a10001986 */ /* 0x000fe8000c101b04 */
[----:B------:R0:W-:Y:S01]  /*1320*/  @P1 STG.E.64 desc[UR4][R18.64], R12 ;  /* 0x0000000c12001986 */ /* 0x0001e2000c101b04 */
[----:B-1----:R-:W-:-:S04]  /*1330*/  @!P0 IMAD.WIDE.U32 R26, R0, 0x8, R4 ;  /* 0x00000008001a8825 */ /* 0x002fc800078e0004 */
[----:B--2---:R-:W-:-:S04]  /*1340*/  @!P0 IMAD.WIDE.U32 R28, R0, 0x8, R6 ;  /* 0x00000008001c8825 */ /* 0x004fc800078e0006 */
[----:B------:R-:W-:-:S04]  /*1350*/  @!P1 IMAD.WIDE.U32 R16, R15, 0x8, R4 ;  /* 0x000000080f109825 */ /* 0x000fc800078e0004 */
[----:B------:R-:W-:Y:S01]  /*1360*/  @P0 IMAD.WIDE.U32 R14, R0, 0x8, R4 ;  /* 0x00000008000e0825 */ /* 0x000fe200078e0004 */
[----:B------:R1:W-:Y:S01]  /*1370*/  @!P1 STG.E.64 desc[UR4][R16.64], R12 ;  /* 0x0000000c10009986 */ /* 0x0003e2000c101b04 */
[----:B------:R-:W-:-:S03]  /*1380*/  IADD3 R0, PT, PT, R21, 0x1e, RZ ;  /* 0x0000001e15007810 */ /* 0x000fc60007ffe0ff */
[----:B------:R2:W-:Y:S01]  /*1390*/  @!P1 STG.E.64 desc[UR4][R24.64], R10 ;  /* 0x0000000a18009986 */ /* 0x0005e2000c101b04 */
[----:B------:R-:W-:Y:S01]  /*13a0*/  DSETP.GE.AND P1, PT, R10, R8, PT ;  /* 0x000000080a00722a */ /* 0x000fe20003f26000 */
[C---:B0-----:R-:W-:Y:S02]  /*13b0*/  @!P2 IMAD.WIDE.U32 R18, R0.reuse, 0x8, R6 ;  /* 0x000000080012a825 */ /* 0x041fe400078e0006 */
[----:B------:R0:W-:Y:S04]  /*13c0*/  @P0 STG.E.64 desc[UR4][R14.64], R2 ;  /* 0x000000020e000986 */ /* 0x0001e8000c101b04 */
[----:B------:R3:W-:Y:S01]  /*13d0*/  @P0 STG.E.64 desc[UR4][R22.64], R12 ;  /* 0x0000000c16000986 */ /* 0x0007e2000c101b04 */
[----:B-1----:R-:W-:-:S03]  /*13e0*/  @!P2 IMAD.WIDE.U32 R16, R0, 0x8, R4 ;  /* 0x000000080010a825 */ /* 0x002fc600078e0004 */
[----:B------:R1:W-:Y:S01]  /*13f0*/  @!P0 STG.E.64 desc[UR4][R26.64], R12 ;  /* 0x0000000c1a008986 */ /* 0x0003e2000c101b04 */
[----:B--2---:R-:W-:-:S03]  /*1400*/  @P2 IMAD.WIDE.U32 R24, R0, 0x8, R4 ;  /* 0x0000000800182825 */ /* 0x004fc600078e0004 */
[----:B------:R2:W-:Y:S01]  /*1410*/  @!P0 STG.E.64 desc[UR4][R28.64], R2 ;  /* 0x000000021c008986 */ /* 0x0005e2000c101b04 */
[----:B------:R-:W-:Y:S01]  /*1420*/  DSETP.GE.AND P0, PT, R2, R8, PT ;  /* 0x000000080200722a */ /* 0x000fe20003f06000 */
[----:B0-----:R-:W-:Y:S02]  /*1430*/  @P1 IMAD.WIDE.U32 R14, R20, 0x8, R4 ;  /* 0x00000008140e1825 */ /* 0x001fe400078e0004 */
[----:B------:R0:W-:Y:S02]  /*1440*/  @!P2 STG.E.64 desc[UR4][R16.64], R8 ;  /* 0x000000081000a986 */ /* 0x0001e4000c101b04 */
[--C-:B---3--:R-:W-:Y:S01]  /*1450*/  @P2 IMAD.WIDE.U32 R22, R0, 0x8, R6.reuse ;  /* 0x0000000800162825 */ /* 0x108fe200078e0006 */
[----:B------:R-:W-:Y:S01]  /*1460*/  IADD3 R0, PT, PT, R21, 0x20, RZ ;  /* 0x0000002015007810 */ /* 0x000fe20007ffe0ff */
[----:B------:R3:W-:Y:S02]  /*1470*/  @!P2 STG.E.64 desc[UR4][R18.64], R8 ;  /* 0x000000081200a986 */ /* 0x0007e4000c101b04 */
[----:B-1----:R-:W-:-:S02]  /*1480*/  @P1 IMAD.WIDE.U32 R12, R20, 0x8, R6 ;  /* 0x00000008140c1825 */ /* 0x002fc400078e0006 */
[----:B------:R-:W-:Y:S02]  /*1490*/  @P2 STG.E.64 desc[UR4][R24.64], R8 ;  /* 0x0000000818002986 */ /* 0x000fe4000c101b04 */
[C---:B------:R-:W-:Y:S02]  /*14a0*/  @!P1 IMAD.WIDE.U32 R26, R20.reuse, 0x8, R4 ;  /* 0x00000008141a9825 */ /* 0x040fe400078e0004 */
[----:B------:R1:W-:Y:S01]  /*14b0*/  @P2 STG.E.64 desc[UR4][R22.64], R8 ;  /* 0x0000000816002986 */ /* 0x0003e2000c101b04 */
[----:B------:R-:W-:Y:S01]  /*14c0*/  DSETP.NAN.AND P2, PT, R10, R10, PT ;  /* 0x0000000a0a00722a */ /* 0x000fe20003f48000 */
[----:B--2---:R-:W-:Y:S02]  /*14d0*/  @!P1 IMAD.WIDE.U32 R28, R20, 0x8, R6 ;  /* 0x00000008141c9825 */ /* 0x004fe400078e0006 */
[----:B------:R-:W-:Y:S02]  /*14e0*/  @P1 STG.E.64 desc[UR4][R14.64], R10 ;  /* 0x0000000a0e001986 */ /* 0x000fe4000c101b04 */
[----:B0-----:R-:W-:-:S02]  /*14f0*/  @P0 IMAD.WIDE.U32 R16, R0, 0x8, R4 ;  /* 0x0000000800100825 */ /* 0x001fc400078e0004 */
[----:B------:R0:W-:Y:S02]  /*1500*/  @P1 STG.E.64 desc[UR4][R12.64], R8 ;  /* 0x000000080c001986 */ /* 0x0001e4000c101b04 */
[C---:B---3--:R-:W-:Y:S02]  /*1510*/  @P0 IMAD.WIDE.U32 R18, R0.reuse, 0x8, R6 ;  /* 0x0000000800120825 */ /* 0x048fe400078e0006 */
[----:B------:R2:W-:Y:S02]  /*1520*/  @!P1 STG.E.64 desc[UR4][R26.64], R8 ;  /* 0x000000081a009986 */ /* 0x0005e4000c101b04 */
[C---:B-1----:R-:W-:Y:S02]  /*1530*/  @!P0 IMAD.WIDE.U32 R22, R0.reuse, 0x8, R4 ;  /* 0x0000000800168825 */ /* 0x042fe400078e0004 */
[----:B------:R1:W-:Y:S01]  /*1540*/  @!P1 STG.E.64 desc[UR4][R28.64], R10 ;  /* 0x0000000a1c009986 */ /* 0x0003e2000c101b04 */
[----:B------:R-:W-:Y:S01]  /*1550*/  DSETP.GE.AND P1, PT, R2, R10, PT ;  /* 0x0000000a0200722a */ /* 0x000fe20003f26000 */
[----:B------:R-:W-:Y:S01]  /*1560*/  @!P0 IMAD.WIDE.U32 R24, R0, 0x8, R6 ;  /* 0x0000000800188825 */ /* 0x000fe200078e0006 */
[----:B------:R-:W-:Y:S01]  /*1570*/  IADD3 R0, PT, PT, R21, 0x21, RZ ;  /* 0x0000002115007810 */ /* 0x000fe20007ffe0ff */
[----:B------:R-:W-:Y:S04]  /*1580*/  @P0 STG.E.64 desc[UR4][R16.64], R2 ;  /* 0x0000000210000986 */ /* 0x000fe8000c101b04 */
[----:B------:R-:W-:Y:S01]  /*1590*/  @P0 STG.E.64 desc[UR4][R18.64], R8 ;  /* 0x0000000812000986 */ /* 0x000fe2000c101b04 */
[----:B0-----:R-:W-:-:S03]  /*15a0*/  @!P2 IMAD.WIDE.U32 R12, R0, 0x8, R4 ;  /* 0x00000008000ca825 */ /* 0x001fc600078e0004 */
[----:B------:R0:W-:Y:S01]  /*15b0*/  @!P0 STG.E.64 desc[UR4][R22.64], R8 ;  /* 0x0000000816008986 */ /* 0x0001e2000c101b04 */
[----:B------:R-:W-:-:S03]  /*15c0*/  @!P2 IMAD.WIDE.U32 R14, R0, 0x8, R6 ;  /* 0x00000008000ea825 */ /* 0x000fc600078e0006 */
[----:B------:R3:W-:Y:S01]  /*15d0*/  @!P0 STG.E.64 desc[UR4][R24.64], R2 ;  /* 0x0000000218008986 */ /* 0x0007e2000c101b04 */
[----:B------:R-:W-:Y:S01]  /*15e0*/  DSETP.NAN.AND P0, PT, R2, R2, PT ;  /* 0x000000020200722a */ /* 0x000fe20003f08000 */
[C---:B--2---:R-:W-:Y:S02]  /*15f0*/  @P2 IMAD.WIDE.U32 R26, R0.reuse, 0x8, R4 ;  /* 0x00000008001a2825 */ /* 0x044fe400078e0004 */
[----:B------:R2:W-:Y:S02]  /*1600*/  @!P2 STG.E.64 desc[UR4][R12.64], R10 ;  /* 0x0000000a0c00a986 */ /* 0x0005e4000c101b04 */
[----:B-1----:R-:W-:Y:S02]  /*1610*/  @P2 IMAD.WIDE.U32 R28, R0, 0x8, R6 ;  /* 0x00000008001c2825 */ /* 0x002fe400078e0006 */
[----:B------:R1:W-:Y:S01]  /*1620*/  @!P2 STG.E.64 desc[UR4][R14.64], R10 ;  /* 0x0000000a0e00a986 */ /* 0x0003e2000c101b04 */
[----:B0-----:R-:W-:-:S03]  /*1630*/  IADD3 R23, PT, PT, R21, 0x22, RZ ;  /* 0x0000002215177810 */ /* 0x001fc60007ffe0ff */
[----:B------:R1:W-:Y:S01]  /*1640*/  @P2 STG.E.64 desc[UR4][R26.64], R10 ;  /* 0x0000000a1a002986 */ /* 0x0003e2000c101b04 */
[----:B---3--:R-:W-:Y:S01]  /*1650*/  IADD3 R25, PT, PT, R21, 0x23, RZ ;  /* 0x0000002315197810 */ /* 0x008fe20007ffe0ff */
[C---:B------:R-:W-:Y:S02]  /*1660*/  @P1 IMAD.WIDE.U32 R16, R23.reuse, 0x8, R4 ;  /* 0x0000000817101825 */ /* 0x040fe400078e0004 */
[----:B------:R1:W-:Y:S02]  /*1670*/  @P2 STG.E.64 desc[UR4][R28.64], R10 ;  /* 0x0000000a1c002986 */ /* 0x0003e4000c101b04 */
[C---:B------:R-:W-:Y:S02]  /*1680*/  @P1 IMAD.WIDE.U32 R8, R23.reuse, 0x8, R6 ;  /* 0x0000000817081825 */ /* 0x040fe400078e0006 */
[----:B------:R1:W-:Y:S02]  /*1690*/  @P1 STG.E.64 desc[UR4][R16.64], R2 ;  /* 0x0000000210001986 */ /* 0x0003e4000c101b04 */
[----:B------:R-:W-:-:S02]  /*16a0*/  @!P1 IMAD.WIDE.U32 R20, R23, 0x8, R4 ;  /* 0x0000000817149825 */ /* 0x000fc400078e0004 */
[----:B------:R1:W-:Y:S02]  /*16b0*/  @P1 STG.E.64 desc[UR4][R8.64], R10 ;  /* 0x0000000a08001986 */ /* 0x0003e4000c101b04 */
[----:B------:R-:W-:Y:S02]  /*16c0*/  @!P1 IMAD.WIDE.U32 R22, R23, 0x8, R6 ;  /* 0x0000000817169825 */ /* 0x000fe400078e0006 */
[----:B------:R1:W-:Y:S02]  /*16d0*/  @!P1 STG.E.64 desc[UR4][R20.64], R10 ;  /* 0x0000000a14009986 */ /* 0x0003e4000c101b04 */
[C---:B------:R-:W-:Y:S02]  /*16e0*/  @!P0 IMAD.WIDE.U32 R18, R25.reuse, 0x8, R4 ;  /* 0x0000000819128825 */ /* 0x040fe400078e0004 */
[----:B------:R1:W-:Y:S02]  /*16f0*/  @!P1 STG.E.64 desc[UR4][R22.64], R2 ;  /* 0x0000000216009986 */ /* 0x0003e4000c101b04 */
[----:B--2---:R-:W-:-:S02]  /*1700*/  @!P0 IMAD.WIDE.U32 R12, R25, 0x8, R6 ;  /* 0x00000008190c8825 */ /* 0x004fc400078e0006 */
[----:B------:R1:W-:Y:S04]  /*1710*/  @!P0 STG.E.64 desc[UR4][R18.64], R2 ;  /* 0x0000000212008986 */ /* 0x0003e8000c101b04 */
[----:B------:R1:W-:Y:S01]  /*1720*/  @!P0 STG.E.64 desc[UR4][R12.64], R2 ;  /* 0x000000020c008986 */ /* 0x0003e2000c101b04 */
[----:B------:R-:W-:Y:S05]  /*1730*/  @!P0 EXIT ;  /* 0x000000000000894d */ /* 0x000fea0003800000 */
[----:B------:R-:W-:-:S04]  /*1740*/  IMAD.WIDE.U32 R4, R25, 0x8, R4 ;  /* 0x0000000819047825 */ /* 0x000fc800078e0004 */
[----:B------:R-:W-:Y:S01]  /*1750*/  IMAD.WIDE.U32 R6, R25, 0x8, R6 ;  /* 0x0000000819067825 */ /* 0x000fe200078e0006 */
[----:B------:R-:W-:Y:S04]  /*1760*/  STG.E.64 desc[UR4][R4.64], R2 ;  /* 0x0000000204007986 */ /* 0x000fe8000c101b04 */
[----:B------:R-:W-:Y:S01]  /*1770*/  STG.E.64 desc[UR4][R6.64], R2 ;  /* 0x0000000206007986 */ /* 0x000fe2000c101b04 */
[----:B------:R-:W-:Y:S05]  /*1780*/  EXIT ;  /* 0x000000000000794d */ /* 0x000fea0003800000 */
.L_x_0:
[----:B------:R-:W-:-:S00]  /*1790*/  BRA `(.L_x_0) ;  /* 0xfffffffc00fc7947 */ /* 0x000fc0000383ffff */
[----:B------:R-:W-:-:S00]  /*17a0*/  NOP ;  /* 0x0000000000007918 */ /* 0x000fc00000000000 */
        /* <DEDUP_REMOVED lines=13> */
.L_x_5:


//--------------------- .text._Z14IndexScalarGPUImEvPKT_S0_PS0_S3_ --------------------------
	.section	.text._Z14IndexScalarGPUImEvPKT_S0_PS0_S3_,"ax",@progbits
	.align	128
        .global         _Z14IndexScalarGPUImEvPKT_S0_PS0_S3_
        .type           _Z14IndexScalarGPUImEvPKT_S0_PS0_S3_,@function
        .size           _Z14IndexScalarGPUImEvPKT_S0_PS0_S3_,(.L_x_6 - _Z14IndexScalarGPUImEvPKT_S0_PS0_S3_)
        .other          _Z14IndexScalarGPUImEvPKT_S0_PS0_S3_,@"STO_CUDA_ENTRY STV_DEFAULT"
_Z14IndexScalarGPUImEvPKT_S0_PS0_S3_:
.text._Z14IndexScalarGPUImEvPKT_S0_PS0_S3_:
[----:B------:R-:W-:Y:S01]  /*0000*/  LDC R1, c[0x0][0x37c] ;  /* 0x0000df00ff017b82 */ /* 0x000fe20000000800 */
[----:B------:R-:W0:Y:S01]  /*0010*/  S2R R19, SR_CTAID.X ;  /* 0x0000000000137919 */ /* 0x000e220000002500 */
[----:B------:R-:W0:Y:S01]  /*0020*/  LDCU UR4, c[0x0][0x360] ;  /* 0x00006c00ff0477ac */ /* 0x000e220008000800 */
[----:B------:R-:W0:Y:S01]  /*0030*/  S2R R0, SR_TID.X ;  /* 0x0000000000007919 */ /* 0x000e220000002100 */
[----:B------:R-:W1:Y:S01]  /*0040*/  LDCU.64 UR6, c[0x0][0x388] ;  /* 0x00007100ff0677ac */ /* 0x000e620008000a00 */
[----:B0-----:R-:W-:-:S05]  /*0050*/  IMAD R19, R19, UR4, R0 ;  /* 0x0000000413137c24 */ /* 0x001fca000f8e0200 */
[----:B-1----:R-:W-:Y:S02]  /*0060*/  ISETP.GE.U32.AND P0, PT, R19, UR6, PT ;  /* 0x0000000613007c0c */ /* 0x002fe4000bf06070 */
[----:B------:R-:W-:-:S04]  /*0070*/  SHF.R.S32.HI R0, RZ, 0x1f, R19 ;  /* 0x0000001fff007819 */ /* 0x000fc80000011413 */
[----:B------:R-:W-:-:S13]  /*0080*/  ISETP.GE.U32.AND.EX P0, PT, R0, UR7, PT, P0 ;  /* 0x0000000700007c0c */ /* 0x000fda000bf06100 */
[----:B------:R-:W-:Y:S05]  /*0090*/  @P0 EXIT ;  /* 0x000000000000094d */ /* 0x000fea0003800000 */
[----:B------:R-:W0:Y:S01]  /*00a0*/  LDC.64 R24, c[0x0][0x380] ;  /* 0x0000e000ff187b82 */ /* 0x000e220000000a00 */
[----:B------:R-:W1:Y:S01]  /*00b0*/  LDCU.64 UR4, c[0x0][0x358] ;  /* 0x00006b00ff0477ac */ /* 0x000e620008000a00 */
[----:B------:R-:W-:-:S06]  /*00c0*/  IMAD.SHL.U32 R3, R19, 0x8, RZ ;  /* 0x0000000813037824 */ /* 0x000fcc00078e00ff */
[----:B------:R-:W2:Y:S08]  /*00d0*/  LDC.64 R12, c[0x0][0x390] ;  /* 0x0000e400ff0c7b82 */ /* 0x000eb00000000a00 */
[----:B------:R-:W3:Y:S01]  /*00e0*/  LDC.64 R6, c[0x0][0x398] ;  /* 0x0000e600ff067b82 */ /* 0x000ee20000000a00 */
[----:B0-----:R-:W-:-:S05]  /*00f0*/  IMAD.WIDE.U32 R24, R3, 0x8, R24 ;  /* 0x0000000803187825 */ /* 0x001fca00078e0018 */
[----:B-1----:R-:W4:Y:S04]  /*0100*/  LDG.E.64 R22, desc[UR4][R24.64] ;  /* 0x0000000418167981 */ /* 0x002f28000c1e1b00 */
[----:B------:R-:W5:Y:S04]  /*0110*/  LDG.E.64 R20, desc[UR4][R24.64+0x8] ;  /* 0x0000080418147981 */ /* 0x000f68000c1e1b00 */
[----:B------:R-:W5:Y:S04]  /*0120*/  LDG.E.64 R16, desc[UR4][R24.64+0x10] ;  /* 0x0000100418107981 */ /* 0x000f68000c1e1b00 */
[----:B------:R-:W5:Y:S04]  /*0130*/  LDG.E.64 R14, desc[UR4][R24.64+0x18] ;  /* 0x00001804180e7981 */ /* 0x000f68000c1e1b00 */
[----:B------:R-:W5:Y:S04]  /*0140*/  LDG.E.64 R10, desc[UR4][R24.64+0x20] ;  /* 0x00002004180a7981 */ /* 0x000f68000c1e1b00 */
[----:B------:R-:W5:Y:S04]  /*0150*/  LDG.E.64 R8, desc[UR4][R24.64+0x28] ;  /* 0x0000280418087981 */ /* 0x000f68000c1e1b00 */
[----:B------:R-:W5:Y:S04]  /*0160*/  LDG.E.64 R4, desc[UR4][R24.64+0x30] ;  /* 0x0000300418047981 */ /* 0x000f68000c1e1b00 */
[----:B------:R0:W5:Y:S01]  /*0170*/  LDG.E.64 R2, desc[UR4][R24.64+0x38] ;  /* 0x0000380418027981 */ /* 0x000162000c1e1b00 */
[----:B------:R-:W-:-:S04]  /*0180*/  IMAD R19, R19, 0x24, RZ ;  /* 0x0000002413137824 */ /* 0x000fc800078e02ff */
[----:B--2---:R-:W-:-:S04]  /*0190*/  IMAD.WIDE.U32 R26, R19, 0x8, R12 ;  /* 0x00000008131a7825 */ /* 0x004fc800078e000c */
[----:B---3--:R-:W-:-:S04]  /*01a0*/  IMAD.WIDE.U32 R28, R19, 0x8, R6 ;  /* 0x00000008131c7825 */ /* 0x008fc800078e0006 */
[C---:B------:R-:W-:Y:S02]  /*01b0*/  VIADD R0, R19.reuse, 0x4 ;  /* 0x0000000413007836 */ /* 0x040fe40000000000 */
[----:B------:R-:W-:Y:S02]  /*01c0*/  VIADD R18, R19, 0x18 ;  /* 0x0000001813127836 */ /* 0x000fe40000000000 */
[----:B0-----:R-:W-:Y:S01]  /*01d0*/  IMAD.WIDE.U32 R24, R0, 0x8, R12 ;  /* 0x0000000800187825 */ /* 0x001fe200078e000c */
[----:B----4-:R-:W-:Y:S01]  /*01e0*/  STG.E.64 desc[UR4][R26.64], R22 ;  /* 0x000000161a007986 */ /* 0x010fe2000c101b04 */
[----:B-----5:R-:W-:-:S03]  /*01f0*/  ISETP.GE.U32.AND P0, PT, R20, R22, PT ;  /* 0x000000161400720c */ /* 0x020fc60003f06070 */
[----:B------:R-:W-:Y:S01]  /*0200*/  STG.E.64 desc[UR4][R28.64], R22 ;  /* 0x000000161c007986 */ /* 0x000fe2000c101b04 */
[-C--:B------:R-:W-:Y:S02]  /*0210*/  ISETP.GE.U32.AND P2, PT, R16, R22.reuse, PT ;  /* 0x000000161000720c */ /* 0x080fe40003f46070 */
[-C--:B------:R-:W-:Y:S02]  /*0220*/  ISETP.GE.U32.AND.EX P0, PT, R21, R23.reuse, PT, P0 ;  /* 0x000000171500720c */ /* 0x080fe40003f06100 */
[-C--:B------:R-:W-:Y:S02]  /*0230*/  ISETP.GE.U32.AND P1, PT, R14, R22.reuse, PT ;  /* 0x000000160e00720c */ /* 0x080fe40003f26070 */
[-C--:B------:R-:W-:Y:S02]  /*0240*/  ISETP.GE.U32.AND.EX P2, PT, R17, R23.reuse, PT, P2 ;  /* 0x000000171100720c */ /* 0x080fe40003f46120 */
[----:B------:R-:W-:Y:S02]  /*0250*/  ISETP.GE.U32.AND.EX P1, PT, R15, R23, PT, P1 ;  /* 0x000000170f00720c */ /* 0x000fe40003f26110 */
[----:B------:R-:W-:-:S05]  /*0260*/  ISETP.GE.U32.AND P3, PT, R10, R22, PT ;  /* 0x000000160a00720c */ /* 0x000fca0003f66070 */
[----:B------:R-:W-:Y:S04]  /*0270*/  @P0 STG.E.64 desc[UR4][R26.64+0x8], R20 ;  /* 0x000008141a000986 */ /* 0x000fe8000c101b04 */
[----:B------:R-:W-:Y:S04]  /*0280*/  @P0 STG.E.64 desc[UR4][R28.64+0x8], R22 ;  /* 0x000008161c000986 */ /* 0x000fe8000c101b04 */
[----:B------:R-:W-:Y:S04]  /*0290*/  @!P0 STG.E.64 desc[UR4][R26.64+0x8], R22 ;  /* 0x000008161a008986 */ /* 0x000fe8000c101b04 */
[----:B------:R-:W-:Y:S01]  /*02a0*/  @!P0 STG.E.64 desc[UR4][R28.64+0x8], R20 ;  /* 0x000008141c008986 */ /* 0x000fe2000c101b04 */
[----:B------:R-:W-:-:S02]  /*02b0*/  ISETP.GE.U32.AND.EX P0, PT, R11, R23, PT, P3 ;  /* 0x000000170b00720c */ /* 0x000fc40003f06130 */
[-C--:B------:R-:W-:Y:S01]  /*02c0*/  ISETP.GE.U32.AND P3, PT, R10, R20.reuse, PT ;  /* 0x000000140a00720c */ /* 0x080fe20003f66070 */
[----:B------:R-:W-:Y:S03]  /*02d0*/  @P2 STG.E.64 desc[UR4][R26.64+0x10], R16 ;  /* 0x000010101a002986 */ /* 0x000fe6000c101b04 */
[----:B------:R-:W-:Y:S01]  /*02e0*/  ISETP.GE.U32.AND.EX P3, PT, R11, R21, PT, P3 ;  /* 0x000000150b00720c */ /* 0x000fe20003f66130 */
[----:B------:R-:W-:Y:S04]  /*02f0*/  @P2 STG.E.64 desc[UR4][R28.64+0x10], R22 ;  /* 0x000010161c002986 */ /* 0x000fe8000c101b04 */
[----:B------:R-:W-:Y:S04]  /*0300*/  @!P2 STG.E.64 desc[UR4][R26.64+0x10], R22 ;  /* 0x000010161a00a986 */ /* 0x000fe8000c101b04 */
[----:B------:R-:W-:Y:S01]  /*0310*/  @!P2 STG.E.64 desc[UR4][R28.64+0x10], R16 ;  /* 0x000010101c00a986 */ /* 0x000fe2000c101b04 */
[----:B------:R-:W-:-:S03]  /*0320*/  ISETP.GE.U32.AND P2, PT, R14, R20, PT ;  /* 0x000000140e00720c */ /* 0x000fc60003f46070 */
[----:B------:R-:W-:Y:S04]  /*0330*/  @P1 STG.E.64 desc[UR4][R26.64+0x18], R14 ;  /* 0x0000180e1a001986 */ /* 0x000fe8000c101b04 */
[----:B------:R-:W-:Y:S04]  /*0340*/  @P1 STG.E.64 desc[UR4][R28.64+0x18], R22 ;  /* 0x000018161c001986 */ /* 0x000fe8000c101b04 */
[----:B------:R0:W-:Y:S04]  /*0350*/  @!P1 STG.E.64 desc[UR4][R26.64+0x18], R22 ;  /* 0x000018161a009986 */ /* 0x0001e8000c101b04 */
[----:B------:R1:W-:Y:S01]  /*0360*/  @!P1 STG.E.64 desc[UR4][R28.64+0x18], R14 ;  /* 0x0000180e1c009986 */ /* 0x0003e2000c101b04 */
[----:B------:R-:W-:-:S03]  /*0370*/  ISETP.GE.U32.AND P1, PT, R8, R22, PT ;  /* 0x000000160800720c */ /* 0x000fc60003f26070 */
[----:B------:R-:W-:Y:S01]  /*0380*/  @P0 STG.E.64 desc[UR4][R24.64], R10 ;  /* 0x0000000a18000986 */ /* 0x000fe2000c101b04 */
[----:B------:R-:W-:Y:S01]  /*0390*/  ISETP.GE.U32.AND.EX P1, PT, R9, R23, PT, P1 ;  /* 0x000000170900720c */ /* 0x000fe20003f26110 */
[----:B0-----:R-:W-:Y:S01]  /*03a0*/  IMAD.WIDE.U32 R26, R0, 0x8, R6 ;  /* 0x00000008001a7825 */ /* 0x001fe200078e0006 */
[----:B------:R-:W-:-:S04]  /*03b0*/  IADD3 R0, PT, PT, R19, 0x5, RZ ;  /* 0x0000000513007810 */ /* 0x000fc80007ffe0ff */
[----:B------:R-:W-:Y:S01]  /*03c0*/  @P0 STG.E.64 desc[UR4][R26.64], R22 ;  /* 0x000000161a000986 */ /* 0x000fe2000c101b04 */
[----:B-1----:R-:W-:-:S03]  /*03d0*/  IMAD.WIDE.U32 R28, R0, 0x8, R12 ;  /* 0x00000008001c7825 */ /* 0x002fc600078e000c */
[----:B------:R0:W-:Y:S04]  /*03e0*/  @!P0 STG.E.64 desc[UR4][R24.64], R22 ;  /* 0x0000001618008986 */ /* 0x0001e8000c101b04 */
[----:B------:R1:W-:Y:S01]  /*03f0*/  @!P0 STG.E.64 desc[UR4][R26.64], R10 ;  /* 0x0000000a1a008986 */ /* 0x0003e2000c101b04 */
[----:B------:R-:W-:-:S03]  /*0400*/  ISETP.GE.U32.AND P0, PT, R4, R22, PT ;  /* 0x000000160400720c */ /* 0x000fc60003f06070 */
[----:B------:R-:W-:Y:S01]  /*0410*/  @P1 STG.E.64 desc[UR4][R28.64], R8 ;  /* 0x000000081c001986 */ /* 0x000fe2000c101b04 */
[----:B------:R-:W-:Y:S01]  /*0420*/  ISETP.GE.U32.AND.EX P0, PT, R5, R23, PT, P0 ;  /* 0x000000170500720c */ /* 0x000fe20003f06100 */
[----:B0-----:R-:W-:-:S04]  /*0430*/  IMAD.WIDE.U32 R24, R0, 0x8, R6 ;  /* 0x0000000800187825 */ /* 0x001fc800078e0006 */
[----:B------:R-:W-:Y:S01]  /*0440*/  VIADD R0, R19, 0x6 ;  /* 0x0000000613007836 */ /* 0x000fe20000000000 */
[----:B------:R-:W-:Y:S03]  /*0450*/  @P1 STG.E.64 desc[UR4][R24.64], R22 ;  /* 0x0000001618001986 */ /* 0x000fe6000c101b04 */
[----:B-1----:R-:W-:Y:S01]  /*0460*/  IMAD.WIDE.U32 R26, R0, 0x8, R12 ;  /* 0x00000008001a7825 */ /* 0x002fe200078e000c */
[----:B------:R-:W-:Y:S04]  /*0470*/  @!P1 STG.E.64 desc[UR4][R28.64], R22 ;  /* 0x000000161c009986 */ /* 0x000fe8000c101b04 */
[----:B------:R0:W-:Y:S01]  /*0480*/  @!P1 STG.E.64 desc[UR4][R24.64], R8 ;  /* 0x0000000818009986 */ /* 0x0001e2000c101b04 */
[----:B------:R-:W-:-:S03]  /*0490*/  ISETP.GE.U32.AND P1, PT, R2, R22, PT ;  /* 0x000000160200720c */ /* 0x000fc60003f26070 */
[----:B------:R-:W-:Y:S01]  /*04a0*/  @P0 STG.E.64 desc[UR4][R26.64], R4 ;  /* 0x000000041a000986 */ /* 0x000fe2000c101b04 */
[----:B------:R-:W-:Y:S01]  /*04b0*/  ISETP.GE.U32.AND.EX P1, PT, R3, R23, PT, P1 ;  /* 0x000000170300720c */ /* 0x000fe20003f26110 */
[----:B0-----:R-:W-:-:S04]  /*04c0*/  IMAD.WIDE.U32 R24, R0, 0x8, R6 ;  /* 0x0000000800187825 */ /* 0x001fc800078e0006 */
[----:B------:R-:W-:Y:S01]  /*04d0*/  VIADD R0, R19, 0x7 ;  /* 0x0000000713007836 */ /* 0x000fe20000000000 */
[----:B------:R-:W-:Y:S03]  /*04e0*/  @P0 STG.E.64 desc[UR4][R24.64], R22 ;  /* 0x0000001618000986 */ /* 0x000fe6000c101b04 */
[----:B------:R-:W-:Y:S01]  /*04f0*/  IMAD.WIDE.U32 R28, R0, 0x8, R12 ;  /* 0x00000008001c7825 */ /* 0x000fe200078e000c */
[----:B------:R-:W-:Y:S04]  /*0500*/  @!P0 STG.E.64 desc[UR4][R26.64], R22 ;  /* 0x000000161a008986 */ /* 0x000fe8000c101b04 */
[----:B------:R0:W-:Y:S01]  /*0510*/  @!P0 STG.E.64 desc[UR4][R24.64], R4 ;  /* 0x0000000418008986 */ /* 0x0001e2000c101b04 */
[----:B------:R-:W-:-:S03]  /*0520*/  ISETP.GE.U32.AND P0, PT, R16, R20, PT ;  /* 0x000000141000720c */ /* 0x000fc60003f06070 */
[----:B------:R-:W-:Y:S01]  /*0530*/  @P1 STG.E.64 desc[UR4][R28.64], R2 ;  /* 0x000000021c001986 */ /* 0x000fe2000c101b04 */
[----:B------:R-:W-:Y:S01]  /*0540*/  ISETP.GE.U32.AND.EX P0, PT, R17, R21, PT, P0 ;  /* 0x000000151100720c */ /* 0x000fe20003f06100 */
[----:B0-----:R-:W-:Y:S01]  /*0550*/  IMAD.WIDE.U32 R24, R0, 0x8, R6 ;  /* 0x0000000800187825 */ /* 0x001fe200078e0006 */
[----:B------:R-:W-:-:S04]  /*0560*/  IADD3 R0, PT, PT, R19, 0x8, RZ ;  /* 0x0000000813007810 */ /* 0x000fc80007ffe0ff */
[----:B------:R-:W-:Y:S01]  /*0570*/  @P1 STG.E.64 desc[UR4][R24.64], R22 ;  /* 0x0000001618001986 */ /* 0x000fe2000c101b04 */
[----:B------:R-:W-:-:S03]  /*0580*/  IMAD.WIDE.U32 R26, R0, 0x8, R12 ;  /* 0x00000008001a7825 */ /* 0x000fc600078e000c */
[----:B------:R0:W-:Y:S04]  /*0590*/  @!P1 STG.E.64 desc[UR4][R28.64], R22 ;  /* 0x000000161c009986 */ /* 0x0001e8000c101b04 */
[----:B------:R1:W-:Y:S01]  /*05a0*/  @!P1 STG.E.64 desc[UR4][R24.64], R2 ;  /* 0x0000000218009986 */ /* 0x0003e2000c101b04 */
[-C--:B------:R-:W-:Y:S02]  /*05b0*/  ISETP.GE.U32.AND.EX P1, PT, R15, R21.reuse, PT, P2 ;  /* 0x000000150f00720c */ /* 0x080fe40003f26120 */
[----:B------:R-:W-:Y:S01]  /*05c0*/  ISETP.GE.U32.AND P2, PT, R8, R20, PT ;  /* 0x000000140800720c */ /* 0x000fe20003f46070 */
[----:B------:R-:W-:Y:S03]  /*05d0*/  STG.E.64 desc[UR4][R26.64], R20 ;  /* 0x000000141a007986 */ /* 0x000fe6000c101b04 */
[----:B------:R-:W-:Y:S01]  /*05e0*/  ISETP.GE.U32.AND.EX P2, PT, R9, R21, PT, P2 ;  /* 0x000000150900720c */ /* 0x000fe20003f46120 */
[----:B0-----:R-:W-:-:S04]  /*05f0*/  IMAD.WIDE.U32 R22, R0, 0x8, R6 ;  /* 0x0000000800167825 */ /* 0x001fc800078e0006 */
[C---:B------:R-:W-:Y:S01]  /*0600*/  VIADD R29, R19.reuse, 0xc ;  /* 0x0000000c131d7836 */ /* 0x040fe20000000000 */
[----:B------:R-:W-:Y:S01]  /*0610*/  STG.E.64 desc[UR4][R22.64], R20 ;  /* 0x0000001416007986 */ /* 0x000fe2000c101b04 */
[----:B------:R-:W-:Y:S02]  /*0620*/  VIADD R0, R19, 0xd ;  /* 0x0000000d13007836 */ /* 0x000fe40000000000 */
[C---:B-1----:R-:W-:Y:S01]  /*0630*/  IMAD.WIDE.U32 R24, R29.reuse, 0x8, R12 ;  /* 0x000000081d187825 */ /* 0x042fe200078e000c */
[----:B------:R-:W-:Y:S03]  /*0640*/  @P0 STG.E.64 desc[UR4][R26.64+0x8], R16 ;  /* 0x000008101a000986 */ /* 0x000fe6000c101b04 */
[----:B------:R-:W-:Y:S01]  /*0650*/  IMAD.WIDE.U32 R28, R29, 0x8, R6 ;  /* 0x000000081d1c7825 */ /* 0x000fe200078e0006 */
[----:B------:R-:W-:Y:S04]  /*0660*/  @P0 STG.E.64 desc[UR4][R22.64+0x8], R20 ;  /* 0x0000081416000986 */ /* 0x000fe8000c101b04 */
[----:B------:R-:W-:Y:S04]  /*0670*/  @!P0 STG.E.64 desc[UR4][R26.64+0x8], R20 ;  /* 0x000008141a008986 */ /* 0x000fe8000c101b04 */
[----:B------:R-:W-:Y:S01]  /*0680*/  @!P0 STG.E.64 desc[UR4][R22.64+0x8], R16 ;  /* 0x0000081016008986 */ /* 0x000fe2000c101b04 */
[----:B------:R-:W-:-:S03]  /*0690*/  ISETP.GE.U32.AND P0, PT, R4, R20, PT ;  /* 0x000000140400720c */ /* 0x000fc60003f06070 */
[----:B------:R-:W-:Y:S01]  /*06a0*/  @P1 STG.E.64 desc[UR4][R26.64+0x10], R14 ;  /* 0x0000100e1a001986 */ /* 0x000fe2000c101b04 */
[----:B------:R-:W-:-:S03]  /*06b0*/  ISETP.GE.U32.AND.EX P0, PT, R5, R21, PT, P0 ;  /* 0x000000150500720c */ /* 0x000fc60003f06100 */
[----:B------:R-:W-:Y:S04]  /*06c0*/  @P1 STG.E.64 desc[UR4][R22.64+0x10], R20 ;  /* 0x0000101416001986 */ /* 0x000fe8000c101b04 */
[----:B------:R-:W-:Y:S04]  /*06d0*/  @!P1 STG.E.64 desc[UR4][R26.64+0x10], R20 ;  /* 0x000010141a009986 */ /* 0x000fe8000c101b04 */
[----:B------:R-:W-:Y:S01]  /*06e0*/  @!P1 STG.E.64 desc[UR4][R22.64+0x10], R14 ;  /* 0x0000100e16009986 */ /* 0x000fe2000c101b04 */
[----:B------:R-:W-:-:S03]  /*06f0*/  ISETP.GE.U32.AND P1, PT, R2, R20, PT ;  /* 0x000000140200720c */ /* 0x000fc60003f26070 */
[----:B------:R-:W-:Y:S04]  /*0700*/  @P3 STG.E.64 desc[UR4][R26.64+0x18], R10 ;  /* 0x0000180a1a003986 */ /* 0x000fe8000c101b04 */
[----:B------:R-:W-:Y:S04]  /*0710*/  @P3 STG.E.64 desc[UR4][R22.64+0x18], R20 ;  /* 0x0000181416003986 */ /* 0x000fe8000c101b04 */
[----:B------:R0:W-:Y:S04]  /*0720*/  @!P3 STG.E.64 desc[UR4][R26.64+0x18], R20 ;  /* 0x000018141a00b986 */ /* 0x0001e8000c101b04 */
[----:B------:R-:W-:Y:S01]  /*0730*/  @!P3 STG.E.64 desc[UR4][R22.64+0x18], R10 ;  /* 0x0000180a1600b986 */ /* 0x000fe2000c101b04 */
[----:B------:R-:W-:-:S03]  /*0740*/  ISETP.GE.U32.AND P3, PT, R4, R14, PT ;  /* 0x0000000e0400720c */ /* 0x000fc60003f66070 */
[----:B------:R-:W-:Y:S04]  /*0750*/  @P2 STG.E.64 desc[UR4][R24.64], R8 ;  /* 0x0000000818002986 */ /* 0x000fe8000c101b04 */
[----:B------:R-:W-:Y:S01]  /*0760*/  @P2 STG.E.64 desc[UR4][R28.64], R20 ;  /* 0x000000141c002986 */ /* 0x000fe2000c101b04 */
[----:B0-----:R-:W-:-:S03]  /*0770*/  IMAD.WIDE.U32 R26, R0, 0x8, R12 ;  /* 0x00000008001a7825 */ /* 0x001fc600078e000c */
[----:B------:R-:W-:Y:S04]  /*0780*/  @!P2 STG.E.64 desc[UR4][R24.64], R20 ;  /* 0x000000141800a986 */ /* 0x000fe8000c101b04 */
[----:B------:R0:W-:Y:S01]  /*0790*/  @!P2 STG.E.64 desc[UR4][R28.64], R8 ;  /* 0x000000081c00a986 */ /* 0x0001e2000c101b04 */
[----:B------:R-:W-:Y:S02]  /*07a0*/  ISETP.GE.U32.AND.EX P2, PT, R3, R21, PT, P1 ;  /* 0x000000150300720c */ /* 0x000fe40003f46110 */
[----:B------:R-:W-:Y:S01]  /*07b0*/  ISETP.GE.U32.AND P1, PT, R14, R16, PT ;  /* 0x000000100e00720c */ /* 0x000fe20003f26070 */
[----:B------:R-:W-:Y:S03]  /*07c0*/  @P0 STG.E.64 desc[UR4][R26.64], R4 ;  /* 0x000000041a000986 */ /* 0x000fe6000c101b04 */
[----:B------:R-:W-:Y:S01]  /*07d0*/  ISETP.GE.U32.AND.EX P1, PT, R15, R17, PT, P1 ;  /* 0x000000110f00720c */ /* 0x000fe20003f26110 */
[----:B0-----:R-:W-:Y:S01]  /*07e0*/  IMAD.WIDE.U32 R28, R0, 0x8, R6 ;  /* 0x00000008001c7825 */ /* 0x001fe200078e0006 */
[----:B------:R-:W-:-:S04]  /*07f0*/  IADD3 R0, PT, PT, R19, 0xe, RZ ;  /* 0x0000000e13007810 */ /* 0x000fc80007ffe0ff */
[----:B------:R-:W-:Y:S01]  /*0800*/  @P0 STG.E.64 desc[UR4][R28.64], R20 ;  /* 0x000000141c000986 */ /* 0x000fe2000c101b04 */
[----:B------:R-:W-:-:S03]  /*0810*/  IMAD.WIDE.U32 R22, R0, 0x8, R12 ;  /* 0x0000000800167825 */ /* 0x000fc600078e000c */
[----:B------:R0:W-:Y:S01]  /*0820*/  @!P0 STG.E.64 desc[UR4][R26.64], R20 ;  /* 0x000000141a008986 */ /* 0x0001e2000c101b04 */
[----:B------:R-:W-:-:S03]  /*0830*/  IMAD.WIDE.U32 R24, R0, 0x8, R6 ;  /* 0x0000000800187825 */ /* 0x000fc600078e0006 */
[----:B------:R1:W-:Y:S01]  /*0840*/  @!P0 STG.E.64 desc[UR4][R28.64], R4 ;  /* 0x000000041c008986 */ /* 0x0003e2000c101b04 */
[----:B------:R-:W-:Y:S01]  /*0850*/  VIADD R0, R19, 0xf ;  /* 0x0000000f13007836 */ /* 0x000fe20000000000 */
[----:B------:R-:W-:Y:S02]  /*0860*/  ISETP.GE.U32.AND P0, PT, R8, R16, PT ;  /* 0x000000100800720c */ /* 0x000fe40003f06070 */
[----:B------:R-:W-:Y:S02]  /*0870*/  @P2 STG.E.64 desc[UR4][R22.64], R2 ;  /* 0x0000000216002986 */ /* 0x000fe4000c101b04 */
[----:B------:R-:W-:Y:S02]  /*0880*/  ISETP.GE.U32.AND.EX P0, PT, R9, R17, PT, P0 ;  /* 0x000000110900720c */ /* 0x000fe40003f06100 */
[----:B------:R-:W-:Y:S01]  /*0890*/  @P2 STG.E.64 desc[UR4][R24.64], R20 ;  /* 0x0000001418002986 */ /* 0x000fe2000c101b04 */
[----:B0-----:R-:W-:-:S03]  /*08a0*/  VIADD R27, R19, 0x10 ;  /* 0x00000010131b7836 */ /* 0x001fc60000000000 */
[----:B------:R0:W-:Y:S01]  /*08b0*/  @!P2 STG.E.64 desc[UR4][R22.64], R20 ;  /* 0x000000141600a986 */ /* 0x0001e2000c101b04 */
[----:B-1----:R-:W-:-:S03]  /*08c0*/  IMAD.WIDE.U32 R28, R0, 0x8, R12 ;  /* 0x00000008001c7825 */ /* 0x002fc600078e000c */
[----:B------:R1:W-:Y:S01]  /*08d0*/  @!P2 STG.E.64 desc[UR4][R24.64], R2 ;  /* 0x000000021800a986 */ /* 0x0003e2000c101b04 */
[----:B------:R-:W-:-:S03]  /*08e0*/  ISETP.GE.U32.AND P2, PT, R10, R16, PT ;  /* 0x000000100a00720c */ /* 0x000fc60003f46070 */
[----:B------:R2:W-:Y:S01]  /*08f0*/  STG.E.64 desc[UR4][R28.64], R16 ;  /* 0x000000101c007986 */ /* 0x0005e2000c101b04 */
[----:B------:R-:W-:Y:S01]  /*0900*/  ISETP.GE.U32.AND.EX P2, PT, R11, R17, PT, P2 ;  /* 0x000000110b00720c */ /* 0x000fe20003f46120 */
[----:B0-----:R-:W-:Y:S01]  /*0910*/  IMAD.WIDE.U32 R22, R0, 0x8, R6 ;  /* 0x0000000800167825 */ /* 0x001fe200078e0006 */
[----:B------:R-:W-:-:S03]  /*0920*/  IADD3 R21, PT, PT, R19, 0x11, RZ ;  /* 0x0000001113157810 */ /* 0x000fc60007ffe0ff */
[----:B------:R-:W-:Y:S01]  /*0930*/  VIADD R0, R19, 0x12 ;  /* 0x0000001213007836 */ /* 0x000fe20000000000 */
[----:B------:R0:W-:Y:S01]  /*0940*/  STG.E.64 desc[UR4][R22.64], R16 ;  /* 0x0000001016007986 */ /* 0x0001e2000c101b04 */
[----:B-1----:R-:W-:-:S04]  /*0950*/  IMAD.WIDE.U32 R24, R21, 0x8, R12 ;  /* 0x0000000815187825 */ /* 0x002fc800078e000c */
[----:B--2---:R-:W-:-:S04]  /*0960*/  IMAD.WIDE.U32 R28, R27, 0x8, R12 ;  /* 0x000000081b1c7825 */ /* 0x004fc800078e000c */
[--C-:B------:R-:W-:Y:S01]  /*0970*/  IMAD.WIDE.U32 R26, R27, 0x8, R6.reuse ;  /* 0x000000081b1a7825 */ /* 0x100fe200078e0006 */
[----:B------:R-:W-:Y:S03]  /*0980*/  @P1 STG.E.64 desc[UR4][R28.64], R14 ;  /* 0x0000000e1c001986 */ /* 0x000fe6000c101b04 */
[--C-:B------:R-:W-:Y:S01]  /*0990*/  IMAD.WIDE.U32 R20, R21, 0x8, R6.reuse ;  /* 0x0000000815147825 */ /* 0x100fe200078e0006 */
[----:B------:R-:W-:Y:S03]  /*09a0*/  @P1 STG.E.64 desc[UR4][R26.64], R16 ;  /* 0x000000101a001986 */ /* 0x000fe6000c101b04 */
[----:B0-----:R-:W-:Y:S01]  /*09b0*/  IMAD.WIDE.U32 R22, R0, 0x8, R6 ;  /* 0x0000000800167825 */ /* 0x001fe200078e0006 */
[----:B------:R0:W-:Y:S04]  /*09c0*/  @!P1 STG.E.64 desc[UR4][R28.64], R16 ;  /* 0x000000101c009986 */ /* 0x0001e8000c101b04 */
[----:B------:R1:W-:Y:S01]  /*09d0*/  @!P1 STG.E.64 desc[UR4][R26.64], R14 ;  /* 0x0000000e1a009986 */ /* 0x0003e2000c101b04 */
[----:B------:R-:W-:-:S03]  /*09e0*/  ISETP.GE.U32.AND P1, PT, R4, R16, PT ;  /* 0x000000100400720c */ /* 0x000fc60003f26070 */
[----:B------:R-:W-:Y:S04]  /*09f0*/  @P2 STG.E.64 desc[UR4][R24.64], R10 ;  /* 0x0000000a18002986 */ /* 0x000fe8000c101b04 */
[----:B------:R-:W-:Y:S01]  /*0a00*/  @P2 STG.E.64 desc[UR4][R20.64], R16 ;  /* 0x0000001014002986 */ /* 0x000fe2000c101b04 */
[----:B0-----:R-:W-:-:S03]  /*0a10*/  VIADD R29, R19, 0x13 ;  /* 0x00000013131d7836 */ /* 0x001fc60000000000 */
[----:B------:R0:W-:Y:S01]  /*0a20*/  @!P2 STG.E.64 desc[UR4][R24.64], R16 ;  /* 0x000000101800a986 */ /* 0x0001e2000c101b04 */
[--C-:B-1----:R-:W-:Y:S01]  /*0a30*/  IMAD.WIDE.U32 R26, R0, 0x8, R12.reuse ;  /* 0x00000008001a7825 */ /* 0x102fe200078e000c */
[----:B------:R-:W-:Y:S02]  /*0a40*/  IADD3 R0, PT, PT, R19, 0x14, RZ ;  /* 0x0000001413007810 */ /* 0x000fe40007ffe0ff */
[----:B------:R1:W-:Y:S01]  /*0a50*/  @!P2 STG.E.64 desc[UR4][R20.64], R10 ;  /* 0x0000000a1400a986 */ /* 0x0003e2000c101b04 */
[-C--:B------:R-:W-:Y:S02]  /*0a60*/  ISETP.GE.U32.AND.EX P2, PT, R5, R17.reuse, PT, P1 ;  /* 0x000000110500720c */ /* 0x080fe40003f46110 */
[----:B------:R-:W-:Y:S01]  /*0a70*/  ISETP.GE.U32.AND P1, PT, R2, R16, PT ;  /* 0x000000100200720c */ /* 0x000fe20003f26070 */
[----:B------:R-:W-:Y:S03]  /*0a80*/  @P0 STG.E.64 desc[UR4][R26.64], R8 ;  /* 0x000000081a000986 */ /* 0x000fe6000c101b04 */
[----:B------:R-:W-:Y:S01]  /*0a90*/  ISETP.GE.U32.AND.EX P1, PT, R3, R17, PT, P1 ;  /* 0x000000110300720c */ /* 0x000fe20003f26110 */
[----:B------:R-:W-:Y:S01]  /*0aa0*/  @P0 STG.E.64 desc[UR4][R22.64], R16 ;  /* 0x0000001016000986 */ /* 0x000fe2000c101b04 */
[----:B0-----:R-:W-:-:S03]  /*0ab0*/  IMAD.WIDE.U32 R24, R29, 0x8, R12 ;  /* 0x000000081d187825 */ /* 0x001fc600078e000c */
[----:B------:R0:W-:Y:S01]  /*0ac0*/  @!P0 STG.E.64 desc[UR4][R26.64], R16 ;  /* 0x000000101a008986 */ /* 0x0001e2000c101b04 */
[----:B------:R-:W-:-:S03]  /*0ad0*/  IMAD.WIDE.U32 R28, R29, 0x8, R6 ;  /* 0x000000081d1c7825 */ /* 0x000fc600078e0006 */
[----:B------:R2:W-:Y:S01]  /*0ae0*/  @!P0 STG.E.64 desc[UR4][R22.64], R8 ;  /* 0x0000000816008986 */ /* 0x0005e2000c101b04 */
[----:B------:R-:W-:Y:S01]  /*0af0*/  ISETP.GE.U32.AND P0, PT, R10, R14, PT ;  /* 0x0000000e0a00720c */ /* 0x000fe20003f06070 */
[----:B-1----:R-:W-:Y:S02]  /*0b00*/  IMAD.WIDE.U32 R20, R0, 0x8, R12 ;  /* 0x0000000800147825 */ /* 0x002fe400078e000c */
[----:B------:R-:W-:Y:S01]  /*0b10*/  @P2 STG.E.64 desc[UR4][R24.64], R4 ;  /* 0x0000000418002986 */ /* 0x000fe2000c101b04 */
[----:B------:R-:W-:-:S03]  /*0b20*/  ISETP.GE.U32.AND.EX P0, PT, R11, R15, PT, P0 ;  /* 0x0000000f0b00720c */ /* 0x000fc60003f06100 */
[----:B------:R-:W-:Y:S01]  /*0b30*/  @P2 STG.E.64 desc[UR4][R28.64], R16 ;  /* 0x000000101c002986 */ /* 0x000fe2000c101b04 */
[----:B0-----:R-:W-:-:S03]  /*0b40*/  IMAD.WIDE.U32 R26, R0, 0x8, R6 ;  /* 0x00000008001a7825 */ /* 0x001fc600078e0006 */
[----:B------:R0:W-:Y:S01]  /*0b50*/  @!P2 STG.E.64 desc[UR4][R24.64], R16 ;  /* 0x000000101800a986 */ /* 0x0001e2000c101b04 */
[----:B------:R-:W-:-:S03]  /*0b60*/  VIADD R0, R19, 0x15 ;  /* 0x0000001513007836 */ /* 0x000fc60000000000 */
[----:B------:R1:W-:Y:S01]  /*0b70*/  @!P2 STG.E.64 desc[UR4][R28.64], R4 ;  /* 0x000000041c00a986 */ /* 0x0003e2000c101b04 */
[----:B------:R-:W-:Y:S01]  /*0b80*/  ISETP.GE.U32.AND P2, PT, R8, R14, PT ;  /* 0x0000000e0800720c */ /* 0x000fe20003f46070 */
[----:B--2---:R-:W-:Y:S02]  /*0b90*/  IMAD.WIDE.U32 R22, R0, 0x8, R12 ;  /* 0x0000000800167825 */ /* 0x004fe400078e000c */
[----:B------:R-:W-:Y:S01]  /*0ba0*/  @P1 STG.E.64 desc[UR4][R20.64], R2 ;  /* 0x0000000214001986 */ /* 0x000fe2000c101b04 */
[----:B------:R-:W-:-:S03]  /*0bb0*/  ISETP.GE.U32.AND.EX P2, PT, R9, R15, PT, P2 ;  /* 0x0000000f0900720c */ /* 0x000fc60003f46120 */
[----:B------:R-:W-:Y:S01]  /*0bc0*/  @P1 STG.E.64 desc[UR4][R26.64], R16 ;  /* 0x000000101a001986 */ /* 0x000fe2000c101b04 */
[----:B0-----:R-:W-:Y:S01]  /*0bd0*/  IMAD.WIDE.U32 R24, R0, 0x8, R6 ;  /* 0x0000000800187825 */ /* 0x001fe200078e0006 */
[----:B------:R-:W-:Y:S02]  /*0be0*/  IADD3 R0, PT, PT, R19, 0x1c, RZ ;  /* 0x0000001c13007810 */ /* 0x000fe40007ffe0ff */
[----:B------:R0:W-:Y:S01]  /*0bf0*/  @!P1 STG.E.64 desc[UR4][R20.64], R16 ;  /* 0x0000001014009986 */ /* 0x0001e2000c101b04 */
[----:B-1----:R-:W-:-:S03]  /*0c00*/  IMAD.WIDE.U32 R28, R18, 0x8, R12 ;  /* 0x00000008121c7825 */ /* 0x002fc600078e000c */
[----:B------:R1:W-:Y:S01]  /*0c10*/  @!P1 STG.E.64 desc[UR4][R26.64], R2 ;  /* 0x000000021a009986 */ /* 0x0003e2000c101b04 */
[----:B------:R-:W-:Y:S02]  /*0c20*/  ISETP.GE.U32.AND.EX P1, PT, R5, R15, PT, P3 ;  /* 0x0000000f0500720c */ /* 0x000fe40003f26130 */
[----:B------:R-:W-:Y:S01]  /*0c30*/  ISETP.GE.U32.AND P3, PT, R2, R4, PT ;  /* 0x000000040200720c */ /* 0x000fe20003f66070 */
[----:B------:R-:W-:Y:S04]  /*0c40*/  STG.E.64 desc[UR4][R22.64], R14 ;  /* 0x0000000e16007986 */ /* 0x000fe8000c101b04 */
[----:B------:R-:W-:Y:S01]  /*0c50*/  STG.E.64 desc[UR4][R24.64], R14 ;  /* 0x0000000e18007986 */ /* 0x000fe2000c101b04 */
[----:B0-----:R-:W-:-:S03]  /*0c60*/  IADD3 R21, PT, PT, R19, 0x19, RZ ;  /* 0x0000001913157810 */ /* 0x001fc60007ffe0ff */
[----:B------:R-:W-:Y:S01]  /*0c70*/  @P0 STG.E.64 desc[UR4][R22.64+0x8], R10 ;  /* 0x0000080a16000986 */ /* 0x000fe2000c101b04 */
[----:B-1----:R-:W-:-:S03]  /*0c80*/  IMAD.WIDE.U32 R26, R18, 0x8, R6 ;  /* 0x00000008121a7825 */ /* 0x002fc600078e0006 */
[----:B------:R-:W-:Y:S01]  /*0c90*/  @P0 STG.E.64 desc[UR4][R24.64+0x8], R14 ;  /* 0x0000080e18000986 */ /* 0x000fe2000c101b04 */
[----:B------:R-:W-:-:S03]  /*0ca0*/  IMAD.WIDE.U32 R16, R21, 0x8, R12 ;  /* 0x0000000815107825 */ /* 0x000fc600078e000c */
[----:B------:R-:W-:Y:S04]  /*0cb0*/  @!P0 STG.E.64 desc[UR4][R22.64+0x8], R14 ;  /* 0x0000080e16008986 */ /* 0x000fe8000c101b04 */
[----:B------:R-:W-:Y:S01]  /*0cc0*/  @!P0 STG.E.64 desc[UR4][R24.64+0x8], R10 ;  /* 0x0000080a18008986 */ /* 0x000fe2000c101b04 */
[----:B------:R-:W-:-:S03]  /*0cd0*/  ISETP.GE.U32.AND P0, PT, R2, R14, PT ;  /* 0x0000000e0200720c */ /* 0x000fc60003f06070 */
[----:B------:R-:W-:Y:S01]  /*0ce0*/  @P2 STG.E.64 desc[UR4][R22.64+0x10], R8 ;  /* 0x0000100816002986 */ /* 0x000fe2000c101b04 */
[----:B------:R-:W-:-:S03]  /*0cf0*/  ISETP.GE.U32.AND.EX P0, PT, R3, R15, PT, P0 ;  /* 0x0000000f0300720c */ /* 0x000fc60003f06100 */
[----:B------:R-:W-:Y:S04]  /*0d00*/  @P2 STG.E.64 desc[UR4][R24.64+0x10], R14 ;  /* 0x0000100e18002986 */ /* 0x000fe8000c101b04 */
[----:B------:R0:W-:Y:S04]  /*0d10*/  @!P2 STG.E.64 desc[UR4][R22.64+0x10], R14 ;  /* 0x0000100e1600a986 */ /* 0x0001e8000c101b04 */
[----:B------:R1:W-:Y:S01]  /*0d20*/  @!P2 STG.E.64 desc[UR4][R24.64+0x10], R8 ;  /* 0x000010081800a986 */ /* 0x0003e2000c101b04 */
[----:B------:R-:W-:-:S03]  /*0d30*/  ISETP.GE.U32.AND P2, PT, R4, R10, PT ;  /* 0x0000000a0400720c */ /* 0x000fc60003f46070 */
[----:B------:R-:W-:Y:S01]  /*0d40*/  @P1 STG.E.64 desc[UR4][R28.64], R4 ;  /* 0x000000041c001986 */ /* 0x000fe2000c101b04 */
[----:B------:R-:W-:-:S03]  /*0d50*/  ISETP.GE.U32.AND.EX P2, PT, R5, R11, PT, P2 ;  /* 0x0000000b0500720c */ /* 0x000fc60003f46120 */
[----:B------:R-:W-:Y:S01]  /*0d60*/  @P1 STG.E.64 desc[UR4][R26.64], R14 ;  /* 0x0000000e1a001986 */ /* 0x000fe2000c101b04 */
[----:B0-----:R-:W-:-:S03]  /*0d70*/  VIADD R23, R19, 0x1a ;  /* 0x0000001a13177836 */ /* 0x001fc60000000000 */
[----:B------:R0:W-:Y:S01]  /*0d80*/  @!P1 STG.E.64 desc[UR4][R28.64], R14 ;  /* 0x0000000e1c009986 */ /* 0x0001e2000c101b04 */
[----:B-1----:R-:W-:-:S03]  /*0d90*/  IMAD.WIDE.U32 R24, R21, 0x8, R6 ;  /* 0x0000000815187825 */ /* 0x002fc600078e0006 */
[----:B------:R1:W-:Y:S01]  /*0da0*/  @!P1 STG.E.64 desc[UR4][R26.64], R4 ;  /* 0x000000041a009986 */ /* 0x0003e2000c101b04 */
[----:B------:R-:W-:Y:S01]  /*0db0*/  ISETP.GE.U32.AND P1, PT, R8, R10, PT ;  /* 0x0000000a0800720c */ /* 0x000fe20003f26070 */
[----:B------:R-:W-:Y:S02]  /*0dc0*/  IMAD.WIDE.U32 R20, R23, 0x8, R12 ;  /* 0x0000000817147825 */ /* 0x000fe400078e000c */
[----:B------:R-:W-:Y:S01]  /*0dd0*/  @P0 STG.E.64 desc[UR4][R16.64], R2 ;  /* 0x0000000210000986 */ /* 0x000fe2000c101b04 */
[----:B------:R-:W-:Y:S01]  /*0de0*/  ISETP.GE.U32.AND.EX P1, PT, R9, R11, PT, P1 ;  /* 0x0000000b0900720c */ /* 0x000fe20003f26110 */
[----:B------:R-:W-:Y:S02]  /*0df0*/  IMAD.WIDE.U32 R22, R23, 0x8, R6 ;  /* 0x0000000817167825 */ /* 0x000fe400078e0006 */
[----:B------:R-:W-:Y:S02]  /*0e00*/  @P0 STG.E.64 desc[UR4][R24.64], R14 ;  /* 0x0000000e18000986 */ /* 0x000fe4000c101b04 */
[----:B0-----:R-:W-:-:S02]  /*0e10*/  IMAD.WIDE.U32 R28, R0, 0x8, R12 ;  /* 0x00000008001c7825 */ /* 0x001fc400078e000c */
[----:B------:R0:W-:Y:S02]  /*0e20*/  @!P0 STG.E.64 desc[UR4][R16.64], R14 ;  /* 0x0000000e10008986 */ /* 0x0001e4000c101b04 */
[----:B-1----:R-:W-:Y:S02]  /*0e30*/  IMAD.WIDE.U32 R26, R0, 0x8, R6 ;  /* 0x00000008001a7825 */ /* 0x002fe400078e0006 */
[----:B------:R1:W-:Y:S01]  /*0e40*/  @!P0 STG.E.64 desc[UR4][R24.64], R2 ;  /* 0x0000000218008986 */ /* 0x0003e2000c101b04 */
[----:B------:R-:W-:Y:S01]  /*0e50*/  ISETP.GE.U32.AND P0, PT, R2, R10, PT ;  /* 0x0000000a0200720c */ /* 0x000fe20003f06070 */
[----:B------:R-:W-:Y:S02]  /*0e60*/  VIADD R0, R19, 0x1d ;  /* 0x0000001d13007836 */ /* 0x000fe40000000000 */
[----:B------:R-:W-:Y:S01]  /*0e70*/  STG.E.64 desc[UR4][R20.64], R10 ;  /* 0x0000000a14007986 */ /* 0x000fe2000c101b04 */
[----:B------:R-:W-:-:S03]  /*0e80*/  ISETP.GE.U32.AND.EX P0, PT, R3, R11, PT, P0 ;  /* 0x0000000b0300720c */ /* 0x000fc60003f06100 */
[----:B------:R-:W-:Y:S01]  /*0e90*/  STG.E.64 desc[UR4][R22.64], R10 ;  /* 0x0000000a16007986 */ /* 0x000fe2000c101b04 */
[----:B0-----:R-:W-:-:S03]  /*0ea0*/  IMAD.WIDE.U32 R14, R0, 0x8, R12 ;  /* 0x00000008000e7825 */ /* 0x001fc600078e000c */
[----:B------:R-:W-:Y:S01]  /*0eb0*/  @P1 STG.E.64 desc[UR4][R20.64+0x8], R8 ;  /* 0x0000080814001986 */ /* 0x000fe2000c101b04 */
[C---:B-1----:R-:W-:Y:S01]  /*0ec0*/  IADD3 R25, PT, PT, R19.reuse, 0x1e, RZ ;  /* 0x0000001e13197810 */ /* 0x042fe20007ffe0ff */
[----:B------:R-:W-:Y:S02]  /*0ed0*/  VIADD R24, R19, 0x20 ;  /* 0x0000002013187836 */ /* 0x000fe40000000000 */
[----:B------:R-:W-:Y:S02]  /*0ee0*/  @P1 STG.E.64 desc[UR4][R22.64+0x8], R10 ;  /* 0x0000080a16001986 */ /* 0x000fe4000c101b04 */
[----:B------:R-:W-:Y:S02]  /*0ef0*/  IMAD.WIDE.U32 R16, R24, 0x8, R12 ;  /* 0x0000000818107825 */ /* 0x000fe400078e000c */
[----:B------:R0:W-:Y:S04]  /*0f00*/  @!P1 STG.E.64 desc[UR4][R20.64+0x8], R10 ;  /* 0x0000080a14009986 */ /* 0x0001e8000c101b04 */
[----:B------:R1:W-:Y:S01]  /*0f10*/  @!P1 STG.E.64 desc[UR4][R22.64+0x8], R8 ;  /* 0x0000080816009986 */ /* 0x0003e2000c101b04 */
[----:B------:R-:W-:-:S03]  /*0f20*/  ISETP.GE.U32.AND P1, PT, R4, R8, PT ;  /* 0x000000080400720c */ /* 0x000fc60003f26070 */
[----:B------:R-:W-:Y:S01]  /*0f30*/  @P2 STG.E.64 desc[UR4][R28.64], R4 ;  /* 0x000000041c002986 */ /* 0x000fe2000c101b04 */
[----:B------:R-:W-:-:S03]  /*0f40*/  ISETP.GE.U32.AND.EX P1, PT, R5, R9, PT, P1 ;  /* 0x000000090500720c */ /* 0x000fc60003f26110 */
[----:B------:R-:W-:Y:S01]  /*0f50*/  @P2 STG.E.64 desc[UR4][R26.64], R10 ;  /* 0x0000000a1a002986 */ /* 0x000fe2000c101b04 */
[----:B0-----:R-:W-:-:S03]  /*0f60*/  IMAD.WIDE.U32 R20, R0, 0x8, R6 ;  /* 0x0000000800147825 */ /* 0x001fc600078e0006 */
[----:B------:R-:W-:Y:S01]  /*0f70*/  @!P2 STG.E.64 desc[UR4][R28.64], R10 ;  /* 0x0000000a1c00a986 */ /* 0x000fe2000c101b04 */
[----:B-1----:R-:W-:-:S03]  /*0f80*/  IMAD.WIDE.U32 R22, R25, 0x8, R6 ;  /* 0x0000000819167825 */ /* 0x002fc600078e0006 */
[----:B------:R0:W-:Y:S01]  /*0f90*/  @!P2 STG.E.64 desc[UR4][R26.64], R4 ;  /* 0x000000041a00a986 */ /* 0x0001e2000c101b04 */
[----:B------:R-:W-:-:S03]  /*0fa0*/  ISETP.GE.U32.AND P2, PT, R2, R8, PT ;  /* 0x000000080200720c */ /* 0x000fc60003f46070 */
[----:B------:R-:W-:Y:S01]  /*0fb0*/  @P0 STG.E.64 desc[UR4][R14.64], R2 ;  /* 0x000000020e000986 */ /* 0x000fe2000c101b04 */
[----:B------:R-:W-:-:S03]  /*0fc0*/  ISETP.GE.U32.AND.EX P2, PT, R3, R9, PT, P2 ;  /* 0x000000090300720c */ /* 0x000fc60003f46120 */
[----:B------:R-:W-:Y:S04]  /*0fd0*/  @P0 STG.E.64 desc[UR4][R20.64], R10 ;  /* 0x0000000a14000986 */ /* 0x000fe8000c101b04 */
[----:B------:R-:W-:Y:S01]  /*0fe0*/  @!P0 STG.E.64 desc[UR4][R14.64], R10 ;  /* 0x0000000a0e008986 */ /* 0x000fe2000c101b04 */
[----:B0-----:R-:W-:Y:S01]  /*0ff0*/  IADD3 R27, PT, PT, R19, 0x21, RZ ;  /* 0x00000021131b7810 */ /* 0x001fe20007ffe0ff */
[----:B------:R-:W-:Y:S02]  /*1000*/  IMAD.WIDE.U32 R18, R25, 0x8, R12 ;  /* 0x0000000819127825 */ /* 0x000fe400078e000c */
[----:B------:R-:W-:Y:S01]  /*1010*/  @!P0 STG.E.64 desc[UR4][R20.64], R2 ;  /* 0x0000000214008986 */ /* 0x000fe2000c101b04 */
[----:B------:R-:W-:Y:S01]  /*1020*/  ISETP.GE.U32.AND.EX P0, PT, R3, R5, PT, P3 ;  /* 0x000000050300720c */ /* 0x000fe20003f06130 */
[----:B------:R-:W-:-:S02]  /*1030*/  IMAD.WIDE.U32 R24, R24, 0x8, R6 ;  /* 0x0000000818187825 */ /* 0x000fc400078e0006 */
[----:B------:R-:W-:Y:S02]  /*1040*/  STG.E.64 desc[UR4][R18.64], R8 ;  /* 0x0000000812007986 */ /* 0x000fe4000c101b04 */
[C---:B------:R-:W-:Y:S02]  /*1050*/  IMAD.WIDE.U32 R12, R27.reuse, 0x8, R12 ;  /* 0x000000081b0c7825 */ /* 0x040fe400078e000c */
[----:B------:R-:W-:Y:S02]  /*1060*/  STG.E.64 desc[UR4][R22.64], R8 ;  /* 0x0000000816007986 */ /* 0x000fe4000c101b04 */
[----:B------:R-:W-:Y:S02]  /*1070*/  IMAD.WIDE.U32 R6, R27, 0x8, R6 ;  /* 0x000000081b067825 */ /* 0x000fe400078e0006 */
[----:B------:R-:W-:Y:S04]  /*1080*/  @P1 STG.E.64 desc[UR4][R18.64+0x8], R4 ;  /* 0x0000080412001986 */ /* 0x000fe8000c101b04 */
[----:B------:R-:W-:Y:S04]  /*1090*/  @P1 STG.E.64 desc[UR4][R22.64+0x8], R8 ;  /* 0x0000080816001986 */ /* 0x000fe8000c101b04 */
[----:B------:R-:W-:Y:S04]  /*10a0*/  @!P1 STG.E.64 desc[UR4][R18.64+0x8], R8 ;  /* 0x0000080812009986 */ /* 0x000fe8000c101b04 */
[----:B------:R-:W-:Y:S04]  /*10b0*/  @!P1 STG.E.64 desc[UR4][R22.64+0x8], R4 ;  /* 0x0000080416009986 */ /* 0x000fe8000c101b04 */
[----:B------:R-:W-:Y:S04]  /*10c0*/  @P2 STG.E.64 desc[UR4][R16.64], R2 ;  /* 0x0000000210002986 */ /* 0x000fe8000c101b04 */
[----:B------:R-:W-:Y:S04]  /*10d0*/  @P2 STG.E.64 desc[UR4][R24.64], R8 ;  /* 0x0000000818002986 */ /* 0x000fe8000c101b04 */
[----:B------:R-:W-:Y:S04]  /*10e0*/  @!P2 STG.E.64 desc[UR4][R16.64], R8 ;  /* 0x000000081000a986 */ /* 0x000fe8000c101b04 */
[----:B------:R-:W-:Y:S04]  /*10f0*/  @!P2 STG.E.64 desc[UR4][R24.64], R2 ;  /* 0x000000021800a986 */ /* 0x000fe8000c101b04 */
[----:B------:R-:W-:Y:S04]  /*1100*/  STG.E.64 desc[UR4][R12.64], R4 ;  /* 0x000000040c007986 */ /* 0x000fe8000c101b04 */
[----:B------:R-:W-:Y:S04]  /*1110*/  STG.E.64 desc[UR4][R6.64], R4 ;  /* 0x0000000406007986 */ /* 0x000fe8000c101b04 */
[----:B------:R-:W-:Y:S04]  /*1120*/  @P0 STG.E.64 desc[UR4][R12.64+0x8], R2 ;  /* 0x000008020c000986 */ /* 0x000fe8000c101b04 */
[----:B------:R-:W-:Y:S04]  /*1130*/  @P0 STG.E.64 desc[UR4][R6.64+0x8], R4 ;  /* 0x0000080406000986 */ /* 0x000fe8000c101b04 */
[----:B------:R-:W-:Y:S04]  /*1140*/  @!P0 STG.E.64 desc[UR4][R12.64+0x8], R4 ;  /* 0x000008040c008986 */ /* 0x000fe8000c101b04 */
[----:B------:R-:W-:Y:S04]  /*1150*/  @!P0 STG.E.64 desc[UR4][R6.64+0x8], R2 ;  /* 0x0000080206008986 */ /* 0x000fe8000c101b04 */
[----:B------:R-:W-:Y:S04]  /*1160*/  STG.E.64 desc[UR4][R12.64+0x10], R2 ;  /* 0x000010020c007986 */ /* 0x000fe8000c101b04 */
[----:B------:R-:W-:Y:S01]  /*1170*/  STG.E.64 desc[UR4][R6.64+0x10], R2 ;  /* 0x0000100206007986 */ /* 0x000fe2000c101b04 */
[----:B------:R-:W-:Y:S05]  /*1180*/  EXIT ;  /* 0x000000000000794d */ /* 0x000fea0003800000 */
.L_x_1:
        /* <DEDUP_REMOVED lines=15> */
.L_x_6:


//--------------------- .text._Z14IndexScalarGPUIlEvPKT_S0_PS0_S3_ --------------------------
	.section	.text._Z14IndexScalarGPUIlEvPKT_S0_PS0_S3_,"ax",@progbits
	.align	128
        .global         _Z14IndexScalarGPUIlEvPKT_S0_PS0_S3_
        .type           _Z14IndexScalarGPUIlEvPKT_S0_PS0_S3_,@function
        .size           _Z14IndexScalarGPUIlEvPKT_S0_PS0_S3_,(.L_x_7 - _Z14IndexScalarGPUIlEvPKT_S0_PS0_S3_)
        .other          _Z14IndexScalarGPUIlEvPKT_S0_PS0_S3_,@"STO_CUDA_ENTRY STV_DEFAULT"
_Z14IndexScalarGPUIlEvPKT_S0_PS0_S3_:
.text._Z14IndexScalarGPUIlEvPKT_S0_PS0_S3_:
        /* <DEDUP_REMOVED lines=8> */
[----:B------:R-:W-:-:S13]  /*0080*/  ISETP.GE.AND.EX P0, PT, R0, UR7, PT, P0 ;  /* 0x0000000700007c0c */ /* 0x000fda000bf06300 */
        /* <DEDUP_REMOVED lines=25> */
[-C--:B------:R-:W-:Y:S02]  /*0220*/  ISETP.GE.AND.EX P0, PT, R21, R23.reuse, PT, P0 ;  /* 0x000000171500720c */ /* 0x080fe40003f06300 */
[-C--:B------:R-:W-:Y:S02]  /*0230*/  ISETP.GE.U32.AND P1, PT, R14, R22.reuse, PT ;  /* 0x000000160e00720c */ /* 0x080fe40003f26070 */
[-C--:B------:R-:W-:Y:S02]  /*0240*/  ISETP.GE.AND.EX P2, PT, R17, R23.reuse, PT, P2 ;  /* 0x000000171100720c */ /* 0x080fe40003f46320 */
[----:B------:R-:W-:Y:S02]  /*0250*/  ISETP.GE.AND.EX P1, PT, R15, R23, PT, P1 ;  /* 0x000000170f00720c */ /* 0x000fe40003f26310 */
[----:B------:R-:W-:-:S05]  /*0260*/  ISETP.GE.U32.AND P3, PT, R10, R22, PT ;  /* 0x000000160a00720c */ /* 0x000fca0003f66070 */
[----:B------:R-:W-:Y:S04]  /*0270*/  @P0 STG.E.64 desc[UR4][R26.64+0x8], R20 ;  /* 0x000008141a000986 */ /* 0x000fe8000c101b04 */
[----:B------:R-:W-:Y:S04]  /*0280*/  @P0 STG.E.64 desc[UR4][R28.64+0x8], R22 ;  /* 0x000008161c000986 */ /* 0x000fe8000c101b04 */
[----:B------:R-:W-:Y:S04]  /*0290*/  @!P0 STG.E.64 desc[UR4][R26.64+0x8], R22 ;  /* 0x000008161a008986 */ /* 0x000fe8000c101b04 */
[----:B------:R-:W-:Y:S01]  /*02a0*/  @!P0 STG.E.64 desc[UR4][R28.64+0x8], R20 ;  /* 0x000008141c008986 */ /* 0x000fe2000c101b04 */
[----:B------:R-:W-:-:S02]  /*02b0*/  ISETP.GE.AND.EX P0, PT, R11, R23, PT, P3 ;  /* 0x000000170b00720c */ /* 0x000fc40003f06330 */
[-C--:B------:R-:W-:Y:S01]  /*02c0*/  ISETP.GE.U32.AND P3, PT, R10, R20.reuse, PT ;  /* 0x000000140a00720c */ /* 0x080fe20003f66070 */
[----:B------:R-:W-:Y:S03]  /*02d0*/  @P2 STG.E.64 desc[UR4][R26.64+0x10], R16 ;  /* 0x000010101a002986 */ /* 0x000fe6000c101b04 */
[----:B------:R-:W-:Y:S01]  /*02e0*/  ISETP.GE.AND.EX P3, PT, R11, R21, PT, P3 ;  /* 0x000000150b00720c */ /* 0x000fe20003f66330 */
        /* <DEDUP_REMOVED lines=10> */
[----:B------:R-:W-:Y:S01]  /*0390*/  ISETP.GE.AND.EX P1, PT, R9, R23, PT, P1 ;  /* 0x000000170900720c */ /* 0x000fe20003f26310 */
        /* <DEDUP_REMOVED lines=8> */
[----:B------:R-:W-:Y:S01]  /*0420*/  ISETP.GE.AND.EX P0, PT, R5, R23, PT, P0 ;  /* 0x000000170500720c */ /* 0x000fe20003f06300 */
        /* <DEDUP_REMOVED lines=8> */
[----:B------:R-:W-:Y:S01]  /*04b0*/  ISETP.GE.AND.EX P1, PT, R3, R23, PT, P1 ;  /* 0x000000170300720c */ /* 0x000fe20003f26310 */
        /* <DEDUP_REMOVED lines=8> */
[----:B------:R-:W-:Y:S01]  /*0540*/  ISETP.GE.AND.EX P0, PT, R17, R21, PT, P0 ;  /* 0x000000151100720c */ /* 0x000fe20003f06300 */
[----:B0-----:R-:W-:Y:S01]  /*0550*/  IMAD.WIDE.U32 R24, R0, 0x8, R6 ;  /* 0x0000000800187825 */ /* 0x001fe200078e0006 */
[----:B------:R-:W-:-:S04]  /*0560*/  IADD3 R0, PT, PT, R19, 0x8, RZ ;  /* 0x0000000813007810 */ /* 0x000fc80007ffe0ff */
[----:B------:R-:W-:Y:S01]  /*0570*/  @P1 STG.E.64 desc[UR4][R24.64], R22 ;  /* 0x0000001618001986 */ /* 0x000fe2000c101b04 */
[----:B------:R-:W-:-:S03]  /*0580*/  IMAD.WIDE.U32 R26, R0, 0x8, R12 ;  /* 0x00000008001a7825 */ /* 0x000fc600078e000c */
[----:B------:R0:W-:Y:S04]  /*0590*/  @!P1 STG.E.64 desc[UR4][R28.64], R22 ;  /* 0x000000161c009986 */ /* 0x0001e8000c101b04 */
[----:B------:R1:W-:Y:S01]  /*05a0*/  @!P1 STG.E.64 desc[UR4][R24.64], R2 ;  /* 0x0000000218009986 */ /* 0x0003e2000c101b04 */
[-C--:B------:R-:W-:Y:S02]  /*05b0*/  ISETP.GE.AND.EX P1, PT, R15, R21.reuse, PT, P2 ;  /* 0x000000150f00720c */ /* 0x080fe40003f26320 */
[----:B------:R-:W-:Y:S01]  /*05c0*/  ISETP.GE.U32.AND P2, PT, R8, R20, PT ;  /* 0x000000140800720c */ /* 0x000fe20003f46070 */
[----:B------:R-:W-:Y:S03]  /*05d0*/  STG.E.64 desc[UR4][R26.64], R20 ;  /* 0x000000141a007986 */ /* 0x000fe6000c101b04 */
[----:B------:R-:W-:Y:S01]  /*05e0*/  ISETP.GE.AND.EX P2, PT, R9, R21, PT, P2 ;  /* 0x000000150900720c */ /* 0x000fe20003f46320 */
        /* <DEDUP_REMOVED lines=12> */
[----:B------:R-:W-:-:S03]  /*06b0*/  ISETP.GE.AND.EX P0, PT, R5, R21, PT, P0 ;  /* 0x000000150500720c */ /* 0x000fc60003f06300 */
        /* <DEDUP_REMOVED lines=14> */
[----:B------:R-:W-:Y:S02]  /*07a0*/  ISETP.GE.AND.EX P2, PT, R3, R21, PT, P1 ;  /* 0x000000150300720c */ /* 0x000fe40003f46310 */
[----:B------:R-:W-:Y:S01]  /*07b0*/  ISETP.GE.U32.AND P1, PT, R14, R16, PT ;  /* 0x000000100e00720c */ /* 0x000fe20003f26070 */
[----:B------:R-:W-:Y:S03]  /*07c0*/  @P0 STG.E.64 desc[UR4][R26.64], R4 ;  /* 0x000000041a000986 */ /* 0x000fe6000c101b04 */
[----:B------:R-:W-:Y:S01]  /*07d0*/  ISETP.GE.AND.EX P1, PT, R15, R17, PT, P1 ;  /* 0x000000110f00720c */ /* 0x000fe20003f26310 */
        /* <DEDUP_REMOVED lines=10> */
[----:B------:R-:W-:Y:S02]  /*0880*/  ISETP.GE.AND.EX P0, PT, R9, R17, PT, P0 ;  /* 0x000000110900720c */ /* 0x000fe40003f06300 */
[----:B------:R-:W-:Y:S01]  /*0890*/  @P2 STG.E.64 desc[UR4][R24.64], R20 ;  /* 0x0000001418002986 */ /* 0x000fe2000c101b04 */
[----:B0-----:R-:W-:-:S03]  /*08a0*/  VIADD R27, R19, 0x10 ;  /* 0x00000010131b7836 */ /* 0x001fc60000000000 */
[----:B------:R0:W-:Y:S01]  /*08b0*/  @!P2 STG.E.64 desc[UR4][R22.64], R20 ;  /* 0x000000141600a986 */ /* 0x0001e2000c101b04 */
[----:B-1----:R-:W-:-:S03]  /*08c0*/  IMAD.WIDE.U32 R28, R0, 0x8, R12 ;  /* 0x00000008001c7825 */ /* 0x002fc600078e000c */
[----:B------:R1:W-:Y:S01]  /*08d0*/  @!P2 STG.E.64 desc[UR4][R24.64], R2 ;  /* 0x000000021800a986 */ /* 0x0003e2000c101b04 */
[----:B------:R-:W-:-:S03]  /*08e0*/  ISETP.GE.U32.AND P2, PT, R10, R16, PT ;  /* 0x000000100a00720c */ /* 0x000fc60003f46070 */
[----:B------:R2:W-:Y:S01]  /*08f0*/  STG.E.64 desc[UR4][R28.64], R16 ;  /* 0x000000101c007986 */ /* 0x0005e2000c101b04 */
[----:B------:R-:W-:Y:S01]  /*0900*/  ISETP.GE.AND.EX P2, PT, R11, R17, PT, P2 ;  /* 0x000000110b00720c */ /* 0x000fe20003f46320 */
        /* <DEDUP_REMOVED lines=21> */
[-C--:B------:R-:W-:Y:S02]  /*0a60*/  ISETP.GE.AND.EX P2, PT, R5, R17.reuse, PT, P1 ;  /* 0x000000110500720c */ /* 0x080fe40003f46310 */
[----:B------:R-:W-:Y:S01]  /*0a70*/  ISETP.GE.U32.AND P1, PT, R2, R16, PT ;  /* 0x000000100200720c */ /* 0x000fe20003f26070 */
[----:B------:R-:W-:Y:S03]  /*0a80*/  @P0 STG.E.64 desc[UR4][R26.64], R8 ;  /* 0x000000081a000986 */ /* 0x000fe6000c101b04 */
[----:B------:R-:W-:Y:S01]  /*0a90*/  ISETP.GE.AND.EX P1, PT, R3, R17, PT, P1 ;  /* 0x000000110300720c */ /* 0x000fe20003f26310 */
        /* <DEDUP_REMOVED lines=8> */
[----:B------:R-:W-:-:S03]  /*0b20*/  ISETP.GE.AND.EX P0, PT, R11, R15, PT, P0 ;  /* 0x0000000f0b00720c */ /* 0x000fc60003f06300 */
        /* <DEDUP_REMOVED lines=8> */
[----:B------:R-:W-:-:S03]  /*0bb0*/  ISETP.GE.AND.EX P2, PT, R9, R15, PT, P2 ;  /* 0x0000000f0900720c */ /* 0x000fc60003f46320 */
[----:B------:R-:W-:Y:S01]  /*0bc0*/  @P1 STG.E.64 desc[UR4][R26.64], R16 ;  /* 0x000000101a001986 */ /* 0x000fe2000c101b04 */
[----:B0-----:R-:W-:Y:S01]  /*0bd0*/  IMAD.WIDE.U32 R24, R0, 0x8, R6 ;  /* 0x0000000800187825 */ /* 0x001fe200078e0006 */
[----:B------:R-:W-:Y:S02]  /*0be0*/  IADD3 R0, PT, PT, R19, 0x1c, RZ ;  /* 0x0000001c13007810 */ /* 0x000fe40007ffe0ff */
[----:B------:R0:W-:Y:S01]  /*0bf0*/  @!P1 STG.E.64 desc[UR4][R20.64], R16 ;  /* 0x0000001014009986 */ /* 0x0001e2000c101b04 */
[----:B-1----:R-:W-:-:S03]  /*0c00*/  IMAD.WIDE.U32 R28, R18, 0x8, R12 ;  /* 0x00000008121c7825 */ /* 0x002fc600078e000c */
[----:B------:R1:W-:Y:S01]  /*0c10*/  @!P1 STG.E.64 desc[UR4][R26.64], R2 ;  /* 0x000000021a009986 */ /* 0x0003e2000c101b04 */
[----:B------:R-:W-:Y:S02]  /*0c20*/  ISETP.GE.AND.EX P1, PT, R5, R15, PT, P3 ;  /* 0x0000000f0500720c */ /* 0x000fe40003f26330 */
        /* <DEDUP_REMOVED lines=12> */
[----:B------:R-:W-:-:S03]  /*0cf0*/  ISETP.GE.AND.EX P0, PT, R3, R15, PT, P0 ;  /* 0x0000000f0300720c */ /* 0x000fc60003f06300 */
[----:B------:R-:W-:Y:S04]  /*0d00*/  @P2 STG.E.64 desc[UR4][R24.64+0x10], R14 ;  /* 0x0000100e18002986 */ /* 0x000fe8000c101b04 */
[----:B------:R0:W-:Y:S04]  /*0d10*/  @!P2 STG.E.64 desc[UR4][R22.64+0x10], R14 ;  /* 0x0000100e1600a986 */ /* 0x0001e8000c101b04 */
[----:B------:R1:W-:Y:S01]  /*0d20*/  @!P2 STG.E.64 desc[UR4][R24.64+0x10], R8 ;  /* 0x000010081800a986 */ /* 0x0003e2000c101b04 */
[----:B------:R-:W-:-:S03]  /*0d30*/  ISETP.GE.U32.AND P2, PT, R4, R10, PT ;  /* 0x0000000a0400720c */ /* 0x000fc60003f46070 */
[----:B------:R-:W-:Y:S01]  /*0d40*/  @P1 STG.E.64 desc[UR4][R28.64], R4 ;  /* 0x000000041c001986 */ /* 0x000fe2000c101b04 */
[----:B------:R-:W-:-:S03]  /*0d50*/  ISETP.GE.AND.EX P2, PT, R5, R11, PT, P2 ;  /* 0x0000000b0500720c */ /* 0x000fc60003f46320 */
        /* <DEDUP_REMOVED lines=8> */
[----:B------:R-:W-:Y:S01]  /*0de0*/  ISETP.GE.AND.EX P1, PT, R9, R11, PT, P1 ;  /* 0x0000000b0900720c */ /* 0x000fe20003f26310 */
        /* <DEDUP_REMOVED lines=9> */
[----:B------:R-:W-:-:S03]  /*0e80*/  ISETP.GE.AND.EX P0, PT, R3, R11, PT, P0 ;  /* 0x0000000b0300720c */ /* 0x000fc60003f06300 */
        /* <DEDUP_REMOVED lines=11> */
[----:B------:R-:W-:-:S03]  /*0f40*/  ISETP.GE.AND.EX P1, PT, R5, R9, PT, P1 ;  /* 0x000000090500720c */ /* 0x000fc60003f26310 */
[----:B------:R-:W-:Y:S01]  /*0f50*/  @P2 STG.E.64 desc[UR4][R26.64], R10 ;  /* 0x0000000a1a002986 */ /* 0x000fe2000c101b04 */
[----:B0-----:R-:W-:-:S03]  /*0f60*/  IMAD.WIDE.U32 R20, R0, 0x8, R6 ;  /* 0x0000000800147825 */ /* 0x001fc600078e0006 */
[----:B------:R-:W-:Y:S01]  /*0f70*/  @!P2 STG.E.64 desc[UR4][R28.64], R10 ;  /* 0x0000000a1c00a986 */ /* 0x000fe2000c101b04 */
[----:B-1----:R-:W-:-:S03]  /*0f80*/  IMAD.WIDE.U32 R22, R25, 0x8, R6 ;  /* 0x0000000819167825 */ /* 0x002fc600078e0006 */
[----:B------:R0:W-:Y:S01]  /*0f90*/  @!P2 STG.E.64 desc[UR4][R26.64], R4 ;  /* 0x000000041a00a986 */ /* 0x0001e2000c101b04 */
[----:B------:R-:W-:-:S03]  /*0fa0*/  ISETP.GE.U32.AND P2, PT, R2, R8, PT ;  /* 0x000000080200720c */ /* 0x000fc60003f46070 */
[----:B------:R-:W-:Y:S01]  /*0fb0*/  @P0 STG.E.64 desc[UR4][R14.64], R2 ;  /* 0x000000020e000986 */ /* 0x000fe2000c101b04 */
[----:B------:R-:W-:-:S03]  /*0fc0*/  ISETP.GE.AND.EX P2, PT, R3, R9, PT, P2 ;  /* 0x000000090300720c */ /* 0x000fc60003f46320 */
[----:B------:R-:W-:Y:S04]  /*0fd0*/  @P0 STG.E.64 desc[UR4][R20.64], R10 ;  /* 0x0000000a14000986 */ /* 0x000fe8000c101b04 */
[----:B------:R-:W-:Y:S01]  /*0fe0*/  @!P0 STG.E.64 desc[UR4][R14.64], R10 ;  /* 0x0000000a0e008986 */ /* 0x000fe2000c101b04 */
[----:B0-----:R-:W-:Y:S01]  /*0ff0*/  IADD3 R27, PT, PT, R19, 0x21, RZ ;  /* 0x00000021131b7810 */ /* 0x001fe20007ffe0ff */
[----:B------:R-:W-:Y:S02]  /*1000*/  IMAD.WIDE.U32 R18, R25, 0x8, R12 ;  /* 0x0000000819127825 */ /* 0x000fe400078e000c */
[----:B------:R-:W-:Y:S01]  /*1010*/  @!P0 STG.E.64 desc[UR4][R20.64], R2 ;  /* 0x0000000214008986 */ /* 0x000fe2000c101b04 */
[----:B------:R-:W-:Y:S01]  /*1020*/  ISETP.GE.AND.EX P0, PT, R3, R5, PT, P3 ;  /* 0x000000050300720c */ /* 0x000fe20003f06330 */
        /* <DEDUP_REMOVED lines=22> */
.L_x_2:
        /* <DEDUP_REMOVED lines=15> */
.L_x_7:


//--------------------- .text._Z14IndexScalarGPUIjEvPKT_S0_PS0_S3_ --------------------------
	.section	.text._Z14IndexScalarGPUIjEvPKT_S0_PS0_S3_,"ax",@progbits
	.align	128
        .global         _Z14IndexScalarGPUIjEvPKT_S0_PS0_S3_
        .type           _Z14IndexScalarGPUIjEvPKT_S0_PS0_S3_,@function
        .size           _Z14IndexScalarGPUIjEvPKT_S0_PS0_S3_,(.L_x_8 - _Z14IndexScalarGPUIjEvPKT_S0_PS0_S3_)
        .other          _Z14IndexScalarGPUIjEvPKT_S0_PS0_S3_,@"STO_CUDA_ENTRY STV_DEFAULT"
_Z14IndexScalarGPUIjEvPKT_S0_PS0_S3_:
.text._Z14IndexScalarGPUIjEvPKT_S0_PS0_S3_:
[----:B------:R-:W-:Y:S01]  /*0000*/  LDC R1, c[0x0][0x37c] ;  /* 0x0000df00ff017b82 */ /* 0x000fe20000000800 */
[----:B------:R-:W0:Y:S01]  /*0010*/  S2R R19, SR_CTAID.X ;  /* 0x0000000000137919 */ /* 0x000e220000002500 */
[----:B------:R-:W0:Y:S01]  /*0020*/  LDCU UR4, c[0x0][0x360] ;  /* 0x00006c00ff0477ac */ /* 0x000e220008000800 */
[----:B------:R-:W0:Y:S01]  /*0030*/  S2R R0, SR_TID.X ;  /* 0x0000000000007919 */ /* 0x000e220000002100 */
[----:B------:R-:W1:Y:S01]  /*0040*/  LDCU UR5, c[0x0][0x388] ;  /* 0x00007100ff0577ac */ /* 0x000e620008000800 */
[----:B0-----:R-:W-:-:S05]  /*0050*/  IMAD R19, R19, UR4, R0 ;  /* 0x0000000413137c24 */ /* 0x001fca000f8e0200 */
[----:B-1----:R-:W-:-:S13]  /*0060*/  ISETP.GE.U32.AND P0, PT, R19, UR5, PT ;  /* 0x0000000513007c0c */ /* 0x002fda000bf06070 */
[----:B------:R-:W-:Y:S05]  /*0070*/  @P0 EXIT ;  /* 0x000000000000094d */ /* 0x000fea0003800000 */
[----:B------:R-:W0:Y:S01]  /*0080*/  LDC.64 R14, c[0x0][0x380] ;  /* 0x0000e000ff0e7b82 */ /* 0x000e220000000a00 */
[----:B------:R-:W1:Y:S01]  /*0090*/  LDCU.64 UR4, c[0x0][0x358] ;  /* 0x00006b00ff0477ac */ /* 0x000e620008000a00 */
[----:B------:R-:W-:-:S06]  /*00a0*/  SHF.L.U32 R3, R19, 0x3, RZ ;  /* 0x0000000313037819 */ /* 0x000fcc00000006ff */
[----:B------:R-:W2:Y:S01]  /*00b0*/  LDC.64 R4, c[0x0][0x390] ;  /* 0x0000e400ff047b82 */ /* 0x000ea20000000a00 */
[----:B0-----:R-:W-:-:S07]  /*00c0*/  IMAD.WIDE.U32 R14, R3, 0x4, R14 ;  /* 0x00000004030e7825 */ /* 0x001fce00078e000e */
[----:B------:R-:W0:Y:S01]  /*00d0*/  LDC.64 R2, c[0x0][0x398] ;  /* 0x0000e600ff027b82 */ /* 0x000e220000000a00 */
[----:B-1----:R-:W3:Y:S04]  /*00e0*/  LDG.E R25, desc[UR4][R14.64] ;  /* 0x000000040e197981 */ /* 0x002ee8000c1e1900 */
[----:B------:R-:W4:Y:S04]  /*00f0*/  LDG.E R18, desc[UR4][R14.64+0x4] ;  /* 0x000004040e127981 */ /* 0x000f28000c1e1900 */
[----:B------:R-:W5:Y:S04]  /*0100*/  LDG.E R8, desc[UR4][R14.64+0x8] ;  /* 0x000008040e087981 */ /* 0x000f68000c1e1900 */
[----:B------:R-:W5:Y:S04]  /*0110*/  LDG.E R21, desc[UR4][R14.64+0xc] ;  /* 0x00000c040e157981 */ /* 0x000f68000c1e1900 */
[----:B------:R-:W5:Y:S04]  /*0120*/  LDG.E R9, desc[UR4][R14.64+0x10] ;  /* 0x000010040e097981 */ /* 0x000f68000c1e1900 */
[----:B------:R-:W5:Y:S04]  /*0130*/  LDG.E R6, desc[UR4][R14.64+0x14] ;  /* 0x000014040e067981 */ /* 0x000f68000c1e1900 */
[----:B------:R-:W5:Y:S04]  /*0140*/  LDG.E R7, desc[UR4][R14.64+0x18] ;  /* 0x000018040e077981 */ /* 0x000f68000c1e1900 */
[----:B------:R1:W5:Y:S01]  /*0150*/  LDG.E R0, desc[UR4][R14.64+0x1c] ;  /* 0x00001c040e007981 */ /* 0x000362000c1e1900 */
[----:B------:R-:W-:-:S04]  /*0160*/  IMAD R19, R19, 0x24, RZ ;  /* 0x0000002413137824 */ /* 0x000fc800078e02ff */
[C---:B--2---:R-:W-:Y:S01]  /*0170*/  IMAD.WIDE.U32 R10, R19.reuse, 0x4, R4 ;  /* 0x00000004130a7825 */ /* 0x044fe200078e0004 */
[C---:B------:R-:W-:Y:S02]  /*0180*/  IADD3 R27, PT, PT, R19.reuse, 0x4, RZ ;  /* 0x00000004131b7810 */ /* 0x040fe40007ffe0ff */
[C---:B------:R-:W-:Y:S01]  /*0190*/  IADD3 R17, PT, PT, R19.reuse, 0x6, RZ ;  /* 0x0000000613117810 */ /* 0x040fe20007ffe0ff */
[C---:B0-----:R-:W-:Y:S01]  /*01a0*/  IMAD.WIDE.U32 R12, R19.reuse, 0x4, R2 ;  /* 0x00000004130c7825 */ /* 0x041fe200078e0002 */
[C---:B-1----:R-:W-:Y:S02]  /*01b0*/  IADD3 R15, PT, PT, R19.reuse, 0x5, RZ ;  /* 0x00000005130f7810 */ /* 0x042fe40007ffe0ff */
[----:B------:R-:W-:Y:S01]  /*01c0*/  IADD3 R29, PT, PT, R19, 0x7, RZ ;  /* 0x00000007131d7810 */ /* 0x000fe20007ffe0ff */
[----:B------:R-:W-:Y:S01]  /*01d0*/  IMAD.WIDE.U32 R22, R27, 0x4, R4 ;  /* 0x000000041b167825 */ /* 0x000fe200078e0004 */
[----:B------:R-:W-:-:S03]  /*01e0*/  IADD3 R20, PT, PT, R19, 0x8, RZ ;  /* 0x0000000813147810 */ /* 0x000fc60007ffe0ff */
[----:B------:R-:W-:Y:S01]  /*01f0*/  IMAD.WIDE.U32 R26, R27, 0x4, R2 ;  /* 0x000000041b1a7825 */ /* 0x000fe200078e0002 */
[----:B---3--:R-:W-:Y:S01]  /*0200*/  STG.E desc[UR4][R10.64], R25 ;  /* 0x000000190a007986 */ /* 0x008fe2000c101904 */
[----:B----4-:R-:W-:-:S03]  /*0210*/  ISETP.GE.U32.AND P1, PT, R18, R25, PT ;  /* 0x000000191200720c */ /* 0x010fc60003f26070 */
[----:B------:R-:W-:Y:S01]  /*0220*/  STG.E desc[UR4][R12.64], R25 ;  /* 0x000000190c007986 */ /* 0x000fe2000c101904 */
[-C--:B-----5:R-:W-:Y:S02]  /*0230*/  ISETP.GE.U32.AND P2, PT, R8, R25.reuse, PT ;  /* 0x000000190800720c */ /* 0x0a0fe40003f46070 */
[-C--:B------:R-:W-:Y:S02]  /*0240*/  ISETP.GE.U32.AND P3, PT, R21, R25.reuse, PT ;  /* 0x000000191500720c */ /* 0x080fe40003f66070 */
[----:B------:R-:W-:-:S05]  /*0250*/  ISETP.GE.U32.AND P0, PT, R9, R25, PT ;  /* 0x000000190900720c */ /* 0x000fca0003f06070 */
[----:B------:R-:W-:Y:S04]  /*0260*/  @P1 STG.E desc[UR4][R10.64+0x4], R18 ;  /* 0x000004120a001986 */ /* 0x000fe8000c101904 */
[----:B------:R-:W-:Y:S04]  /*0270*/  @P1 STG.E desc[UR4][R12.64+0x4], R25 ;  /* 0x000004190c001986 */ /* 0x000fe8000c101904 */
[----:B------:R-:W-:Y:S04]  /*0280*/  @!P1 STG.E desc[UR4][R10.64+0x4], R25 ;  /* 0x000004190a009986 */ /* 0x000fe8000c101904 */
[----:B------:R-:W-:Y:S01]  /*0290*/  @!P1 STG.E desc[UR4][R12.64+0x4], R18 ;  /* 0x000004120c009986 */ /* 0x000fe2000c101904 */
[----:B------:R-:W-:-:S03]  /*02a0*/  ISETP.GE.U32.AND P1, PT, R6, R25, PT ;  /* 0x000000190600720c */ /* 0x000fc60003f26070 */
[----:B------:R-:W-:Y:S04]  /*02b0*/  @P2 STG.E desc[UR4][R10.64+0x8], R8 ;  /* 0x000008080a002986 */ /* 0x000fe8000c101904 */
[----:B------:R-:W-:Y:S04]  /*02c0*/  @P2 STG.E desc[UR4][R12.64+0x8], R25 ;  /* 0x000008190c002986 */ /* 0x000fe8000c101904 */
[----:B------:R-:W-:Y:S04]  /*02d0*/  @!P2 STG.E desc[UR4][R10.64+0x8], R25 ;  /* 0x000008190a00a986 */ /* 0x000fe8000c101904 */
[----:B------:R-:W-:Y:S01]  /*02e0*/  @!P2 STG.E desc[UR4][R12.64+0x8], R8 ;  /* 0x000008080c00a986 */ /* 0x000fe2000c101904 */
[----:B------:R-:W-:-:S03]  /*02f0*/  ISETP.GE.U32.AND P2, PT, R0, R25, PT ;  /* 0x000000190000720c */ /* 0x000fc60003f46070 */
[----:B------:R-:W-:Y:S04]  /*0300*/  @P3 STG.E desc[UR4][R10.64+0xc], R21 ;  /* 0x00000c150a003986 */ /* 0x000fe8000c101904 */
[----:B------:R-:W-:Y:S04]  /*0310*/  @P3 STG.E desc[UR4][R12.64+0xc], R25 ;  /* 0x00000c190c003986 */ /* 0x000fe8000c101904 */
[----:B------:R0:W-:Y:S04]  /*0320*/  @!P3 STG.E desc[UR4][R10.64+0xc], R25 ;  /* 0x00000c190a00b986 */ /* 0x0001e8000c101904 */
[----:B------:R1:W-:Y:S01]  /*0330*/  @!P3 STG.E desc[UR4][R12.64+0xc], R21 ;  /* 0x00000c150c00b986 */ /* 0x0003e2000c101904 */
[----:B------:R-:W-:-:S03]  /*0340*/  ISETP.GE.U32.AND P3, PT, R7, R25, PT ;  /* 0x000000190700720c */ /* 0x000fc60003f66070 */
[----:B------:R-:W-:Y:S01]  /*0350*/  @P0 STG.E desc[UR4][R22.64], R9 ;  /* 0x0000000916000986 */ /* 0x000fe2000c101904 */
[----:B0-----:R-:W-:-:S03]  /*0360*/  IMAD.WIDE.U32 R10, R15, 0x4, R4 ;  /* 0x000000040f0a7825 */ /* 0x001fc600078e0004 */
[----:B------:R-:W-:Y:S01]  /*0370*/  @P0 STG.E desc[UR4][R26.64], R25 ;  /* 0x000000191a000986 */ /* 0x000fe2000c101904 */
[----:B-1----:R-:W-:-:S03]  /*0380*/  IMAD.WIDE.U32 R12, R15, 0x4, R2 ;  /* 0x000000040f0c7825 */ /* 0x002fc600078e0002 */
[----:B------:R0:W-:Y:S01]  /*0390*/  @!P0 STG.E desc[UR4][R22.64], R25 ;  /* 0x0000001916008986 */ /* 0x0001e2000c101904 */
[----:B------:R-:W-:-:S03]  /*03a0*/  IMAD.WIDE.U32 R14, R17, 0x4, R4 ;  /* 0x00000004110e7825 */ /* 0x000fc600078e0004 */
[----:B------:R1:W-:Y:S01]  /*03b0*/  @!P0 STG.E desc[UR4][R26.64], R9 ;  /* 0x000000091a008986 */ /* 0x0003e2000c101904 */
[----:B------:R-:W-:Y:S01]  /*03c0*/  ISETP.GE.U32.AND P0, PT, R8, R18, PT ;  /* 0x000000120800720c */ /* 0x000fe20003f06070 */
[----:B------:R-:W-:Y:S02]  /*03d0*/  IMAD.WIDE.U32 R16, R17, 0x4, R2 ;  /* 0x0000000411107825 */ /* 0x000fe400078e0002 */
[----:B------:R-:W-:Y:S04]  /*03e0*/  @P1 STG.E desc[UR4][R10.64], R6 ;  /* 0x000000060a001986 */ /* 0x000fe8000c101904 */
[----:B------:R-:W-:Y:S01]  /*03f0*/  @P1 STG.E desc[UR4][R12.64], R25 ;  /* 0x000000190c001986 */ /* 0x000fe2000c101904 */
[----:B0-----:R-:W-:-:S03]  /*0400*/  IMAD.WIDE.U32 R22, R29, 0x4, R4 ;  /* 0x000000041d167825 */ /* 0x001fc600078e0004 */
[----:B------:R0:W-:Y:S01]  /*0410*/  @!P1 STG.E desc[UR4][R10.64], R25 ;  /* 0x000000190a009986 */ /* 0x0001e2000c101904 */
[----:B-1----:R-:W-:-:S03]  /*0420*/  IMAD.WIDE.U32 R26, R29, 0x4, R2 ;  /* 0x000000041d1a7825 */ /* 0x002fc600078e0002 */
[----:B------:R-:W-:Y:S01]  /*0430*/  @!P1 STG.E desc[UR4][R12.64], R6 ;  /* 0x000000060c009986 */ /* 0x000fe2000c101904 */
[----:B------:R-:W-:Y:S01]  /*0440*/  ISETP.GE.U32.AND P1, PT, R21, R18, PT ;  /* 0x000000121500720c */ /* 0x000fe20003f26070 */
[C---:B------:R-:W-:Y:S02]  /*0450*/  IMAD.WIDE.U32 R28, R20.reuse, 0x4, R4 ;  /* 0x00000004141c7825 */ /* 0x040fe400078e0004 */
[----:B------:R-:W-:Y:S04]  /*0460*/  @P3 STG.E desc[UR4][R14.64], R7 ;  /* 0x000000070e003986 */ /* 0x000fe8000c101904 */
[----:B------:R-:W-:Y:S01]  /*0470*/  @P3 STG.E desc[UR4][R16.64], R25 ;  /* 0x0000001910003986 */ /* 0x000fe2000c101904 */
[----:B0-----:R-:W-:Y:S01]  /*0480*/  IMAD.WIDE.U32 R10, R20, 0x4, R2 ;  /* 0x00000004140a7825 */ /* 0x001fe200078e0002 */
[----:B------:R-:W-:-:S02]  /*0490*/  IADD3 R20, PT, PT, R19, 0x11, RZ ;  /* 0x0000001113147810 */ /* 0x000fc40007ffe0ff */
[----:B------:R-:W-:Y:S04]  /*04a0*/  @!P3 STG.E desc[UR4][R14.64], R25 ;  /* 0x000000190e00b986 */ /* 0x000fe8000c101904 */
[----:B------:R0:W-:Y:S01]  /*04b0*/  @!P3 STG.E desc[UR4][R16.64], R7 ;  /* 0x000000071000b986 */ /* 0x0001e2000c101904 */
[----:B------:R-:W-:-:S03]  /*04c0*/  ISETP.GE.U32.AND P3, PT, R9, R18, PT ;  /* 0x000000120900720c */ /* 0x000fc60003f66070 */
[----:B------:R-:W-:Y:S04]  /*04d0*/  @P2 STG.E desc[UR4][R22.64], R0 ;  /* 0x0000000016002986 */ /* 0x000fe8000c101904 */
[----:B------:R-:W-:Y:S04]  /*04e0*/  @P2 STG.E desc[UR4][R26.64], R25 ;  /* 0x000000191a002986 */ /* 0x000fe8000c101904 */
[----:B------:R1:W-:Y:S01]  /*04f0*/  @!P2 STG.E desc[UR4][R22.64], R25 ;  /* 0x000000191600a986 */ /* 0x0003e2000c101904 */
[----:B0-----:R-:W-:-:S03]  /*0500*/  IADD3 R17, PT, PT, R19, 0xc, RZ ;  /* 0x0000000c13117810 */ /* 0x001fc60007ffe0ff */
[----:B------:R0:W-:Y:S01]  /*0510*/  @!P2 STG.E desc[UR4][R26.64], R0 ;  /* 0x000000001a00a986 */ /* 0x0001e2000c101904 */
[----:B------:R-:W-:Y:S01]  /*0520*/  ISETP.GE.U32.AND P2, PT, R6, R18, PT ;  /* 0x000000120600720c */ /* 0x000fe20003f46070 */
[C---:B------:R-:W-:Y:S02]  /*0530*/  IMAD.WIDE.U32 R14, R17.reuse, 0x4, R4 ;  /* 0x00000004110e7825 */ /* 0x040fe400078e0004 */
[----:B------:R-:W-:Y:S02]  /*0540*/  STG.E desc[UR4][R28.64], R18 ;  /* 0x000000121c007986 */ /* 0x000fe4000c101904 */
[----:B------:R-:W-:Y:S02]  /*0550*/  IMAD.WIDE.U32 R16, R17, 0x4, R2 ;  /* 0x0000000411107825 */ /* 0x000fe400078e0002 */
[----:B------:R-:W-:Y:S01]  /*0560*/  STG.E desc[UR4][R10.64], R18 ;  /* 0x000000120a007986 */ /* 0x000fe2000c101904 */
[C---:B-1----:R-:W-:Y:S02]  /*0570*/  IADD3 R23, PT, PT, R19.reuse, 0xd, RZ ;  /* 0x0000000d13177810 */ /* 0x042fe40007ffe0ff */
[C---:B------:R-:W-:Y:S01]  /*0580*/  IADD3 R25, PT, PT, R19.reuse, 0xe, RZ ;  /* 0x0000000e13197810 */ /* 0x040fe20007ffe0ff */
[----:B------:R-:W-:Y:S01]  /*0590*/  @P0 STG.E desc[UR4][R28.64+0x4], R8 ;  /* 0x000004081c000986 */ /* 0x000fe2000c101904 */
[----:B0-----:R-:W-:Y:S01]  /*05a0*/  IADD3 R27, PT, PT, R19, 0xf, RZ ;  /* 0x0000000f131b7810 */ /* 0x001fe20007ffe0ff */
[----:B------:R-:W-:-:S02]  /*05b0*/  IMAD.WIDE.U32 R12, R23, 0x4, R4 ;  /* 0x00000004170c7825 */ /* 0x000fc400078e0004 */
        /* <DEDUP_REMOVED lines=14> */
[----:B------:R-:W-:Y:S04]  /*06a0*/  @P2 STG.E desc[UR4][R14.64], R6 ;  /* 0x000000060e002986 */ /* 0x000fe8000c101904 */
[----:B------:R-:W-:Y:S01]  /*06b0*/  @P2 STG.E desc[UR4][R16.64], R18 ;  /* 0x0000001210002986 */ /* 0x000fe2000c101904 */
[----:B0-----:R-:W-:Y:S01]  /*06c0*/  IADD3 R29, PT, PT, R19, 0x10, RZ ;  /* 0x00000010131d7810 */ /* 0x001fe20007ffe0ff */
[----:B-1----:R-:W-:Y:S02]  /*06d0*/  IMAD.WIDE.U32 R10, R23, 0x4, R2 ;  /* 0x00000004170a7825 */ /* 0x002fe400078e0002 */
[----:B------:R0:W-:Y:S02]  /*06e0*/  @!P2 STG.E desc[UR4][R14.64], R18 ;  /* 0x000000120e00a986 */ /* 0x0001e4000c101904 */
[----:B------:R-:W-:-:S02]  /*06f0*/  IMAD.WIDE.U32 R22, R25, 0x4, R4 ;  /* 0x0000000419167825 */ /* 0x000fc400078e0004 */
        /* <DEDUP_REMOVED lines=8> */
[----:B------:R1:W-:Y:S01]  /*0780*/  @!P0 STG.E desc[UR4][R10.64], R7 ;  /* 0x000000070a008986 */ /* 0x0003e2000c101904 */
[----:B------:R-:W-:-:S03]  /*0790*/  ISETP.GE.U32.AND P0, PT, R21, R8, PT ;  /* 0x000000081500720c */ /* 0x000fc60003f06070 */
[----:B------:R-:W-:Y:S04]  /*07a0*/  @P1 STG.E desc[UR4][R22.64], R0 ;  /* 0x0000000016001986 */ /* 0x000fe8000c101904 */
[----:B------:R-:W-:Y:S01]  /*07b0*/  @P1 STG.E desc[UR4][R24.64], R18 ;  /* 0x0000001218001986 */ /* 0x000fe2000c101904 */
[----:B0-----:R-:W-:Y:S01]  /*07c0*/  IMAD.WIDE.U32 R12, R27, 0x4, R4 ;  /* 0x000000041b0c7825 */ /* 0x001fe200078e0004 */
[----:B------:R-:W-:Y:S02]  /*07d0*/  IADD3 R27, PT, PT, R19, 0x12, RZ ;  /* 0x00000012131b7810 */ /* 0x000fe40007ffe0ff */
[----:B------:R0:W-:Y:S01]  /*07e0*/  @!P1 STG.E desc[UR4][R22.64], R18 ;  /* 0x0000001216009986 */ /* 0x0001e2000c101904 */
[----:B-1----:R-:W-:Y:S01]  /*07f0*/  IMAD.WIDE.U32 R10, R29, 0x4, R2 ;  /* 0x000000041d0a7825 */ /* 0x002fe200078e0002 */
[----:B------:R-:W-:-:S02]  /*0800*/  IADD3 R29, PT, PT, R19, 0x14, RZ ;  /* 0x00000014131d7810 */ /* 0x000fc40007ffe0ff */
[----:B------:R1:W-:Y:S01]  /*0810*/  @!P1 STG.E desc[UR4][R24.64], R0 ;  /* 0x0000000018009986 */ /* 0x0003e2000c101904 */
[----:B------:R-:W-:-:S03]  /*0820*/  ISETP.GE.U32.AND P1, PT, R9, R8, PT ;  /* 0x000000080900720c */ /* 0x000fc60003f26070 */
[----:B------:R2:W-:Y:S04]  /*0830*/  STG.E desc[UR4][R12.64], R8 ;  /* 0x000000080c007986 */ /* 0x0005e8000c101904 */
[----:B------:R3:W-:Y:S01]  /*0840*/  STG.E desc[UR4][R16.64], R8 ;  /* 0x0000000810007986 */ /* 0x0007e2000c101904 */
[C---:B0-----:R-:W-:Y:S01]  /*0850*/  IMAD.WIDE.U32 R22, R20.reuse, 0x4, R4 ;  /* 0x0000000414167825 */ /* 0x041fe200078e0004 */
[----:B------:R-:W-:Y:S02]  /*0860*/  IADD3 R18, PT, PT, R19, 0x1c, RZ ;  /* 0x0000001c13127810 */ /* 0x000fe40007ffe0ff */
[----:B------:R-:W-:Y:S01]  /*0870*/  @P0 STG.E desc[UR4][R14.64], R21 ;  /* 0x000000150e000986 */ /* 0x000fe2000c101904 */
[----:B-1----:R-:W-:-:S03]  /*0880*/  IMAD.WIDE.U32 R24, R20, 0x4, R2 ;  /* 0x0000000414187825 */ /* 0x002fc600078e0002 */
[----:B------:R-:W-:Y:S01]  /*0890*/  @P0 STG.E desc[UR4][R10.64], R8 ;  /* 0x000000080a000986 */ /* 0x000fe2000c101904 */
[----:B--2---:R-:W-:-:S03]  /*08a0*/  IMAD.WIDE.U32 R12, R27, 0x4, R4 ;  /* 0x000000041b0c7825 */ /* 0x004fc600078e0004 */
[----:B------:R0:W-:Y:S01]  /*08b0*/  @!P0 STG.E desc[UR4][R14.64], R8 ;  /* 0x000000080e008986 */ /* 0x0001e2000c101904 */
[----:B---3--:R-:W-:-:S03]  /*08c0*/  IADD3 R17, PT, PT, R19, 0x13, RZ ;  /* 0x0000001313117810 */ /* 0x008fc60007ffe0ff */
        /* <DEDUP_REMOVED lines=9> */
[----:B------:R-:W-:-:S03]  /*0960*/  ISETP.GE.U32.AND P1, PT, R6, R21, PT ;  /* 0x000000150600720c */ /* 0x000fc60003f26070 */
[----:B------:R-:W-:Y:S04]  /*0970*/  @P2 STG.E desc[UR4][R12.64], R6 ;  /* 0x000000060c002986 */ /* 0x000fe8000c101904 */
[----:B------:R-:W-:Y:S01]  /*0980*/  @P2 STG.E desc[UR4][R14.64], R8 ;  /* 0x000000080e002986 */ /* 0x000fe2000c101904 */
[----:B0-----:R-:W-:-:S03]  /*0990*/  IMAD.WIDE.U32 R22, R29, 0x4, R4 ;  /* 0x000000041d167825 */ /* 0x001fc600078e0004 */
[----:B------:R-:W-:Y:S01]  /*09a0*/  @!P2 STG.E desc[UR4][R12.64], R8 ;  /* 0x000000080c00a986 */ /* 0x000fe2000c101904 */
[----:B-1----:R-:W-:Y:S01]  /*09b0*/  IMAD.WIDE.U32 R24, R29, 0x4, R2 ;  /* 0x000000041d187825 */ /* 0x002fe200078e0002 */
[----:B------:R-:W-:Y:S02]  /*09c0*/  IADD3 R29, PT, PT, R19, 0x15, RZ ;  /* 0x00000015131d7810 */ /* 0x000fe40007ffe0ff */
[----:B------:R0:W-:Y:S01]  /*09d0*/  @!P2 STG.E desc[UR4][R14.64], R6 ;  /* 0x000000060e00a986 */ /* 0x0001e2000c101904 */
[----:B------:R-:W-:Y:S02]  /*09e0*/  ISETP.GE.U32.AND P2, PT, R9, R21, PT ;  /* 0x000000150900720c */ /* 0x000fe40003f46070 */
[C---:B------:R-:W-:Y:S01]  /*09f0*/  IMAD.WIDE.U32 R26, R29.reuse, 0x4, R4 ;  /* 0x000000041d1a7825 */ /* 0x040fe200078e0004 */
[----:B------:R-:W-:Y:S03]  /*0a00*/  @P3 STG.E desc[UR4][R10.64], R7 ;  /* 0x000000070a003986 */ /* 0x000fe6000c101904 */
[----:B------:R-:W-:Y:S01]  /*0a10*/  IMAD.WIDE.U32 R28, R29, 0x4, R2 ;  /* 0x000000041d1c7825 */ /* 0x000fe200078e0002 */
[----:B------:R-:W-:Y:S04]  /*0a20*/  @P3 STG.E desc[UR4][R16.64], R8 ;  /* 0x0000000810003986 */ /* 0x000fe8000c101904 */
[----:B------:R-:W-:Y:S01]  /*0a30*/  @!P3 STG.E desc[UR4][R10.64], R8 ;  /* 0x000000080a00b986 */ /* 0x000fe2000c101904 */
[----:B0-----:R-:W-:-:S03]  /*0a40*/  IADD3 R15, PT, PT, R19, 0x19, RZ ;  /* 0x00000019130f7810 */ /* 0x001fc60007ffe0ff */
[----:B------:R0:W-:Y:S01]  /*0a50*/  @!P3 STG.E desc[UR4][R16.64], R7 ;  /* 0x000000071000b986 */ /* 0x0001e2000c101904 */
[----:B------:R-:W-:Y:S01]  /*0a60*/  ISETP.GE.U32.AND P3, PT, R0, R9, PT ;  /* 0x000000090000720c */ /* 0x000fe20003f66070 */
[C---:B------:R-:W-:Y:S02]  /*0a70*/  IMAD.WIDE.U32 R12, R15.reuse, 0x4, R4 ;  /* 0x000000040f0c7825 */ /* 0x040fe400078e0004 */
[----:B------:R-:W-:Y:S02]  /*0a80*/  @P0 STG.E desc[UR4][R22.64], R0 ;  /* 0x0000000016000986 */ /* 0x000fe4000c101904 */
[----:B------:R-:W-:Y:S02]  /*0a90*/  IMAD.WIDE.U32 R14, R15, 0x4, R2 ;  /* 0x000000040f0e7825 */ /* 0x000fe400078e0002 */
        /* <DEDUP_REMOVED lines=9> */
[----:B-1----:R-:W-:-:S03]  /*0b30*/  IADD3 R8, PT, PT, R19, 0x1e, RZ ;  /* 0x0000001e13087810 */ /* 0x002fc60007ffe0ff */
[----:B------:R-:W-:Y:S01]  /*0b40*/  @P2 STG.E desc[UR4][R26.64+0x4], R9 ;  /* 0x000004091a002986 */ /* 0x000fe2000c101904 */
[----:B0-----:R-:W-:-:S03]  /*0b50*/  IADD3 R25, PT, PT, R19, 0x1a, RZ ;  /* 0x0000001a13197810 */ /* 0x001fc60007ffe0ff */
[----:B------:R-:W-:Y:S02]  /*0b60*/  @P2 STG.E desc[UR4][R28.64+0x4], R21 ;  /* 0x000004151c002986 */ /* 0x000fe4000c101904 */
[----:B------:R-:W-:Y:S02]  /*0b70*/  IMAD.WIDE.U32 R22, R25, 0x4, R4 ;  /* 0x0000000419167825 */ /* 0x000fe400078e0004 */
        /* <DEDUP_REMOVED lines=10> */
[----:B0-----:R-:W-:Y:S01]  /*0c20*/  IMAD.WIDE.U32 R26, R25, 0x4, R2 ;  /* 0x00000004191a7825 */ /* 0x001fe200078e0002 */
[C---:B------:R-:W-:Y:S02]  /*0c30*/  IADD3 R25, PT, PT, R19.reuse, 0x1d, RZ ;  /* 0x0000001d13197810 */ /* 0x040fe40007ffe0ff */
[----:B------:R0:W-:Y:S01]  /*0c40*/  @!P0 STG.E desc[UR4][R10.64], R21 ;  /* 0x000000150a008986 */ /* 0x0001e2000c101904 */
[----:B-1----:R-:W-:-:S03]  /*0c50*/  IADD3 R29, PT, PT, R19, 0x20, RZ ;  /* 0x00000020131d7810 */ /* 0x002fc60007ffe0ff */
[----:B------:R1:W-:Y:S01]  /*0c60*/  @!P0 STG.E desc[UR4][R16.64], R7 ;  /* 0x0000000710008986 */ /* 0x0003e2000c101904 */
[----:B------:R-:W-:-:S03]  /*0c70*/  ISETP.GE.U32.AND P0, PT, R0, R6, PT ;  /* 0x000000060000720c */ /* 0x000fc60003f06070 */
[----:B------:R-:W-:Y:S04]  /*0c80*/  @P2 STG.E desc[UR4][R12.64], R0 ;  /* 0x000000000c002986 */ /* 0x000fe8000c101904 */
[----:B------:R-:W-:Y:S01]  /*0c90*/  @P2 STG.E desc[UR4][R14.64], R21 ;  /* 0x000000150e002986 */ /* 0x000fe2000c101904 */
[----:B0-----:R-:W-:-:S03]  /*0ca0*/  IMAD.WIDE.U32 R10, R18, 0x4, R4 ;  /* 0x00000004120a7825 */ /* 0x001fc600078e0004 */
[----:B------:R0:W-:Y:S01]  /*0cb0*/  @!P2 STG.E desc[UR4][R12.64], R21 ;  /* 0x000000150c00a986 */ /* 0x0001e2000c101904 */
[----:B-1----:R-:W-:-:S03]  /*0cc0*/  IMAD.WIDE.U32 R16, R25, 0x4, R4 ;  /* 0x0000000419107825 */ /* 0x002fc600078e0004 */
[----:B------:R1:W-:Y:S01]  /*0cd0*/  @!P2 STG.E desc[UR4][R14.64], R0 ;  /* 0x000000000e00a986 */ /* 0x0003e2000c101904 */
[----:B------:R-:W-:-:S03]  /*0ce0*/  ISETP.GE.U32.AND P2, PT, R7, R9, PT ;  /* 0x000000090700720c */ /* 0x000fc60003f46070 */
[----:B------:R-:W-:Y:S04]  /*0cf0*/  STG.E desc[UR4][R22.64], R9 ;  /* 0x0000000916007986 */ /* 0x000fe8000c101904 */
[----:B------:R-:W-:Y:S01]  /*0d00*/  STG.E desc[UR4][R26.64], R9 ;  /* 0x000000091a007986 */ /* 0x000fe2000c101904 */
[----:B0-----:R-:W-:-:S03]  /*0d10*/  IMAD.WIDE.U32 R20, R25, 0x4, R2 ;  /* 0x0000000419147825 */ /* 0x001fc600078e0002 */
[----:B------:R-:W-:Y:S01]  /*0d20*/  @P1 STG.E desc[UR4][R22.64+0x4], R6 ;  /* 0x0000040616001986 */ /* 0x000fe2000c101904 */
[----:B-1----:R-:W-:-:S03]  /*0d30*/  IMAD.WIDE.U32 R14, R8, 0x4, R4 ;  /* 0x00000004080e7825 */ /* 0x002fc600078e0004 */
[----:B------:R-:W-:Y:S01]  /*0d40*/  @P1 STG.E desc[UR4][R26.64+0x4], R9 ;  /* 0x000004091a001986 */ /* 0x000fe2000c101904 */
[----:B------:R-:W-:-:S03]  /*0d50*/  IMAD.WIDE.U32 R12, R29, 0x4, R4 ;  /* 0x000000041d0c7825 */ /* 0x000fc600078e0004 */
[----:B------:R0:W-:Y:S01]  /*0d60*/  @!P1 STG.E desc[UR4][R22.64+0x4], R9 ;  /* 0x0000040916009986 */ /* 0x0001e2000c101904 */
[----:B------:R-:W-:-:S03]  /*0d70*/  IMAD.WIDE.U32 R24, R29, 0x4, R2 ;  /* 0x000000041d187825 */ /* 0x000fc600078e0002 */
[----:B------:R1:W-:Y:S01]  /*0d80*/  @!P1 STG.E desc[UR4][R26.64+0x4], R6 ;  /* 0x000004061a009986 */ /* 0x0003e2000c101904 */
[----:B------:R-:W-:-:S03]  /*0d90*/  ISETP.GE.U32.AND P1, PT, R7, R6, PT ;  /* 0x000000060700720c */ /* 0x000fc60003f26070 */
[----:B------:R-:W-:Y:S01]  /*0da0*/  @P2 STG.E desc[UR4][R10.64], R7 ;  /* 0x000000070a002986 */ /* 0x000fe2000c101904 */
[----:B0-----:R-:W-:Y:S01]  /*0db0*/  IMAD.WIDE.U32 R22, R8, 0x4, R2 ;  /* 0x0000000408167825 */ /* 0x001fe200078e0002 */
[----:B-1----:R-:W-:-:S03]  /*0dc0*/  IADD3 R27, PT, PT, R19, 0x21, RZ ;  /* 0x00000021131b7810 */ /* 0x002fc60007ffe0ff */
[----:B------:R-:W-:-:S04]  /*0dd0*/  IMAD.WIDE.U32 R18, R18, 0x4, R2 ;  /* 0x0000000412127825 */ /* 0x000fc800078e0002 */
[C---:B------:R-:W-:Y:S01]  /*0de0*/  IMAD.WIDE.U32 R4, R27.reuse, 0x4, R4 ;  /* 0x000000041b047825 */ /* 0x040fe200078e0004 */
[----:B------:R-:W-:Y:S03]  /*0df0*/  @P2 STG.E desc[UR4][R18.64], R9 ;  /* 0x0000000912002986 */ /* 0x000fe6000c101904 */
[----:B------:R-:W-:Y:S01]  /*0e00*/  IMAD.WIDE.U32 R2, R27, 0x4, R2 ;  /* 0x000000041b027825 */ /* 0x000fe200078e0002 */
[----:B------:R-:W-:Y:S04]  /*0e10*/  @!P2 STG.E desc[UR4][R10.64], R9 ;  /* 0x000000090a00a986 */ /* 0x000fe8000c101904 */
[----:B------:R-:W-:Y:S01]  /*0e20*/  @!P2 STG.E desc[UR4][R18.64], R7 ;  /* 0x000000071200a986 */ /* 0x000fe2000c101904 */
[----:B------:R-:W-:-:S03]  /*0e30*/  ISETP.GE.U32.AND P2, PT, R0, R7, PT ;  /* 0x000000070000720c */ /* 0x000fc60003f46070 */
[----:B------:R-:W-:Y:S04]  /*0e40*/  @P3 STG.E desc[UR4][R16.64], R0 ;  /* 0x0000000010003986 */ /* 0x000fe8000c101904 */
[----:B------:R-:W-:Y:S04]  /*0e50*/  @P3 STG.E desc[UR4][R20.64], R9 ;  /* 0x0000000914003986 */ /* 0x000fe8000c101904 */
[----:B------:R-:W-:Y:S04]  /*0e60*/  @!P3 STG.E desc[UR4][R16.64], R9 ;  /* 0x000000091000b986 */ /* 0x000fe8000c101904 */
[----:B------:R-:W-:Y:S04]  /*0e70*/  @!P3 STG.E desc[UR4][R20.64], R0 ;  /* 0x000000001400b986 */ /* 0x000fe8000c101904 */
[----:B------:R-:W-:Y:S04]  /*0e80*/  STG.E desc[UR4][R14.64], R6 ;  /* 0x000000060e007986 */ /* 0x000fe8000c101904 */
[----:B------:R-:W-:Y:S04]  /*0e90*/  STG.E desc[UR4][R22.64], R6 ;  /* 0x0000000616007986 */ /* 0x000fe8000c101904 */
[----:B------:R-:W-:Y:S04]  /*0ea0*/  @P1 STG.E desc[UR4][R14.64+0x4], R7 ;  /* 0x000004070e001986 */ /* 0x000fe8000c101904 */
[----:B------:R-:W-:Y:S04]  /*0eb0*/  @P1 STG.E desc[UR4][R22.64+0x4], R6 ;  /* 0x0000040616001986 */ /* 0x000fe8000c101904 */
[----:B------:R-:W-:Y:S04]  /*0ec0*/  @!P1 STG.E desc[UR4][R14.64+0x4], R6 ;  /* 0x000004060e009986 */ /* 0x000fe8000c101904 */
[----:B------:R-:W-:Y:S04]  /*0ed0*/  @!P1 STG.E desc[UR4][R22.64+0x4], R7 ;  /* 0x0000040716009986 */ /* 0x000fe8000c101904 */
        /* <DEDUP_REMOVED lines=10> */
[----:B------:R-:W-:Y:S04]  /*0f80*/  STG.E desc[UR4][R4.64+0x8], R0 ;  /* 0x0000080004007986 */ /* 0x000fe8000c101904 */
[----:B------:R-:W-:Y:S01]  /*0f90*/  STG.E desc[UR4][R2.64+0x8], R0 ;  /* 0x0000080002007986 */ /* 0x000fe2000c101904 */
[----:B------:R-:W-:Y:S05]  /*0fa0*/  EXIT ;  /* 0x000000000000794d */ /* 0x000fea0003800000 */
.L_x_3:
        /* <DEDUP_REMOVED lines=13> */
.L_x_8:


//--------------------- .text._Z14IndexScalarGPUIiEvPKT_S0_PS0_S3_ --------------------------
	.section	.text._Z14IndexScalarGPUIiEvPKT_S0_PS0_S3_,"ax",@progbits
	.align	128
        .global         _Z14IndexScalarGPUIiEvPKT_S0_PS0_S3_
        .type           _Z14IndexScalarGPUIiEvPKT_S0_PS0_S3_,@function
        .size           _Z14IndexScalarGPUIiEvPKT_S0_PS0_S3_,(.L_x_9 - _Z14IndexScalarGPUIiEvPKT_S0_PS0_S3_)
        .other          _Z14IndexScalarGPUIiEvPKT_S0_PS0_S3_,@"STO_CUDA_ENTRY STV_DEFAULT"
_Z14IndexScalarGPUIiEvPKT_S0_PS0_S3_:
.text._Z14IndexScalarGPUIiEvPKT_S0_PS0_S3_:
[----:B------:R-:W-:Y:S01]  /*0000*/  LDC R1, c[0x0][0x37c] ;  /* 0x0000df00ff017b82 */ /* 0x000fe20000000800 */
[----:B------:R-:W0:Y:S01]  /*0010*/  S2R R19, SR_CTAID.X ;  /* 0x0000000000137919 */ /* 0x000e220000002500 */
[----:B------:R-:W0:Y:S01]  /*0020*/  LDCU UR4, c[0x0][0x360] ;  /* 0x00006c00ff0477ac */ /* 0x000e220008000800 */
[----:B------:R-:W0:Y:S01]  /*0030*/  S2R R0, SR_TID.X ;  /* 0x0000000000007919 */ /* 0x000e220000002100 */
[----:B------:R-:W1:Y:S01]  /*0040*/  LDCU UR5, c[0x0][0x388] ;  /* 0x00007100ff0577ac */ /* 0x000e620008000800 */
[----:B0-----:R-:W-:-:S05]  /*0050*/  IMAD R19, R19, UR4, R0 ;  /* 0x0000000413137c24 */ /* 0x001fca000f8e0200 */
[----:B-1----:R-:W-:-:S13]  /*0060*/  ISETP.GE.AND P0, PT, R19, UR5, PT ;  /* 0x0000000513007c0c */ /* 0x002fda000bf06270 */
        /* <DEDUP_REMOVED lines=26> */
[----:B----4-:R-:W-:-:S03]  /*0210*/  ISETP.GE.AND P1, PT, R18, R25, PT ;  /* 0x000000191200720c */ /* 0x010fc60003f26270 */
[----:B------:R-:W-:Y:S01]  /*0220*/  STG.E desc[UR4][R12.64], R25 ;  /* 0x000000190c007986 */ /* 0x000fe2000c101904 */
[-C--:B-----5:R-:W-:Y:S02]  /*0230*/  ISETP.GE.AND P2, PT, R8, R25.reuse, PT ;  /* 0x000000190800720c */ /* 0x0a0fe40003f46270 */
[-C--:B------:R-:W-:Y:S02]  /*0240*/  ISETP.GE.AND P3, PT, R21, R25.reuse, PT ;  /* 0x000000191500720c */ /* 0x080fe40003f66270 */
[----:B------:R-:W-:-:S05]  /*0250*/  ISETP.GE.AND P0, PT, R9, R25, PT ;  /* 0x000000190900720c */ /* 0x000fca0003f06270 */
[----:B------:R-:W-:Y:S04]  /*0260*/  @P1 STG.E desc[UR4][R10.64+0x4], R18 ;  /* 0x000004120a001986 */ /* 0x000fe8000c101904 */
[----:B------:R-:W-:Y:S04]  /*0270*/  @P1 STG.E desc[UR4][R12.64+0x4], R25 ;  /* 0x000004190c001986 */ /* 0x000fe8000c101904 */
[----:B------:R-:W-:Y:S04]  /*0280*/  @!P1 STG.E desc[UR4][R10.64+0x4], R25 ;  /* 0x000004190a009986 */ /* 0x000fe8000c101904 */
[----:B------:R-:W-:Y:S01]  /*0290*/  @!P1 STG.E desc[UR4][R12.64+0x4], R18 ;  /* 0x000004120c009986 */ /* 0x000fe2000c101904 */
[----:B------:R-:W-:-:S03]  /*02a0*/  ISETP.GE.AND P1, PT, R6, R25, PT ;  /* 0x000000190600720c */ /* 0x000fc60003f26270 */
[----:B------:R-:W-:Y:S04]  /*02b0*/  @P2 STG.E desc[UR4][R10.64+0x8], R8 ;  /* 0x000008080a002986 */ /* 0x000fe8000c101904 */
[----:B------:R-:W-:Y:S04]  /*02c0*/  @P2 STG.E desc[UR4][R12.64+0x8], R25 ;  /* 0x000008190c002986 */ /* 0x000fe8000c101904 */
[----:B------:R-:W-:Y:S04]  /*02d0*/  @!P2 STG.E desc[UR4][R10.64+0x8], R25 ;  /* 0x000008190a00a986 */ /* 0x000fe8000c101904 */
[----:B------:R-:W-:Y:S01]  /*02e0*/  @!P2 STG.E desc[UR4][R12.64+0x8], R8 ;  /* 0x000008080c00a986 */ /* 0x000fe2000c101904 */
[----:B------:R-:W-:-:S03]  /*02f0*/  ISETP.GE.AND P2, PT, R0, R25, PT ;  /* 0x000000190000720c */ /* 0x000fc60003f46270 */
[----:B------:R-:W-:Y:S04]  /*0300*/  @P3 STG.E desc[UR4][R10.64+0xc], R21 ;  /* 0x00000c150a003986 */ /* 0x000fe8000c101904 */
[----:B------:R-:W-:Y:S04]  /*0310*/  @P3 STG.E desc[UR4][R12.64+0xc], R25 ;  /* 0x00000c190c003986 */ /* 0x000fe8000c101904 */
[----:B------:R0:W-:Y:S04]  /*0320*/  @!P3 STG.E desc[UR4][R10.64+0xc], R25 ;  /* 0x00000c190a00b986 */ /* 0x0001e8000c101904 */
[----:B------:R1:W-:Y:S01]  /*0330*/  @!P3 STG.E desc[UR4][R12.64+0xc], R21 ;  /* 0x00000c150c00b986 */ /* 0x0003e2000c101904 */
[----:B------:R-:W-:-:S03]  /*0340*/  ISETP.GE.AND P3, PT, R7, R25, PT ;  /* 0x000000190700720c */ /* 0x000fc60003f66270 */
[----:B------:R-:W-:Y:S01]  /*0350*/  @P0 STG.E desc[UR4][R22.64], R9 ;  /* 0x0000000916000986 */ /* 0x000fe2000c101904 */
[----:B0-----:R-:W-:-:S03]  /*0360*/  IMAD.WIDE.U32 R10, R15, 0x4, R4 ;  /* 0x000000040f0a7825 */ /* 0x001fc600078e0004 */
[----:B------:R-:W-:Y:S01]  /*0370*/  @P0 STG.E desc[UR4][R26.64], R25 ;  /* 0x000000191a000986 */ /* 0x000fe2000c101904 */
[----:B-1----:R-:W-:-:S03]  /*0380*/  IMAD.WIDE.U32 R12, R15, 0x4, R2 ;  /* 0x000000040f0c7825 */ /* 0x002fc600078e0002 */
[----:B------:R0:W-:Y:S01]  /*0390*/  @!P0 STG.E desc[UR4][R22.64], R25 ;  /* 0x0000001916008986 */ /* 0x0001e2000c101904 */
[----:B------:R-:W-:-:S03]  /*03a0*/  IMAD.WIDE.U32 R14, R17, 0x4, R4 ;  /* 0x00000004110e7825 */ /* 0x000fc600078e0004 */
[----:B------:R1:W-:Y:S01]  /*03b0*/  @!P0 STG.E desc[UR4][R26.64], R9 ;  /* 0x000000091a008986 */ /* 0x0003e2000c101904 */
[----:B------:R-:W-:Y:S01]  /*03c0*/  ISETP.GE.AND P0, PT, R8, R18, PT ;  /* 0x000000120800720c */ /* 0x000fe20003f06270 */
[----:B------:R-:W-:Y:S02]  /*03d0*/  IMAD.WIDE.U32 R16, R17, 0x4, R2 ;  /* 0x0000000411107825 */ /* 0x000fe400078e0002 */
[----:B------:R-:W-:Y:S04]  /*03e0*/  @P1 STG.E desc[UR4][R10.64], R6 ;  /* 0x000000060a001986 */ /* 0x000fe8000c101904 */
[----:B------:R-:W-:Y:S01]  /*03f0*/  @P1 STG.E desc[UR4][R12.64], R25 ;  /* 0x000000190c001986 */ /* 0x000fe2000c101904 */
[----:B0-----:R-:W-:-:S03]  /*0400*/  IMAD.WIDE.U32 R22, R29, 0x4, R4 ;  /* 0x000000041d167825 */ /* 0x001fc600078e0004 */
[----:B------:R0:W-:Y:S01]  /*0410*/  @!P1 STG.E desc[UR4][R10.64], R25 ;  /* 0x000000190a009986 */ /* 0x0001e2000c101904 */
[----:B-1----:R-:W-:-:S03]  /*0420*/  IMAD.WIDE.U32 R26, R29, 0x4, R2 ;  /* 0x000000041d1a7825 */ /* 0x002fc600078e0002 */
[----:B------:R-:W-:Y:S01]  /*0430*/  @!P1 STG.E desc[UR4][R12.64], R6 ;  /* 0x000000060c009986 */ /* 0x000fe2000c101904 */
[----:B------:R-:W-:Y:S01]  /*0440*/  ISETP.GE.AND P1, PT, R21, R18, PT ;  /* 0x000000121500720c */ /* 0x000fe20003f26270 */
[C---:B------:R-:W-:Y:S02]  /*0450*/  IMAD.WIDE.U32 R28, R20.reuse, 0x4, R4 ;  /* 0x00000004141c7825 */ /* 0x040fe400078e0004 */
[----:B------:R-:W-:Y:S04]  /*0460*/  @P3 STG.E desc[UR4][R14.64], R7 ;  /* 0x000000070e003986 */ /* 0x000fe8000c101904 */
[----:B------:R-:W-:Y:S01]  /*0470*/  @P3 STG.E desc[UR4][R16.64], R25 ;  /* 0x0000001910003986 */ /* 0x000fe2000c101904 */
[----:B0-----:R-:W-:Y:S01]  /*0480*/  IMAD.WIDE.U32 R10, R20, 0x4, R2 ;  /* 0x00000004140a7825 */ /* 0x001fe200078e0002 */
[----:B------:R-:W-:-:S02]  /*0490*/  IADD3 R20, PT, PT, R19, 0x11, RZ ;  /* 0x0000001113147810 */ /* 0x000fc40007ffe0ff */
[----:B------:R-:W-:Y:S04]  /*04a0*/  @!P3 STG.E desc[UR4][R14.64], R25 ;  /* 0x000000190e00b986 */ /* 0x000fe8000c101904 */
[----:B------:R0:W-:Y:S01]  /*04b0*/  @!P3 STG.E desc[UR4][R16.64], R7 ;  /* 0x000000071000b986 */ /* 0x0001e2000c101904 */
[----:B------:R-:W-:-:S03]  /*04c0*/  ISETP.GE.AND P3, PT, R9, R18, PT ;  /* 0x000000120900720c */ /* 0x000fc60003f66270 */
[----:B------:R-:W-:Y:S04]  /*04d0*/  @P2 STG.E desc[UR4][R22.64], R0 ;  /* 0x0000000016002986 */ /* 0x000fe8000c101904 */
[----:B------:R-:W-:Y:S04]  /*04e0*/  @P2 STG.E desc[UR4][R26.64], R25 ;  /* 0x000000191a002986 */ /* 0x000fe8000c101904 */
[----:B------:R1:W-:Y:S01]  /*04f0*/  @!P2 STG.E desc[UR4][R22.64], R25 ;  /* 0x000000191600a986 */ /* 0x0003e2000c101904 */
[----:B0-----:R-:W-:-:S03]  /*0500*/  IADD3 R17, PT, PT, R19, 0xc, RZ ;  /* 0x0000000c13117810 */ /* 0x001fc60007ffe0ff */
[----:B------:R0:W-:Y:S01]  /*0510*/  @!P2 STG.E desc[UR4][R26.64], R0 ;  /* 0x000000001a00a986 */ /* 0x0001e2000c101904 */
[----:B------:R-:W-:Y:S01]  /*0520*/  ISETP.GE.AND P2, PT, R6, R18, PT ;  /* 0x000000120600720c */ /* 0x000fe20003f46270 */
        /* <DEDUP_REMOVED lines=23> */
[----:B------:R-:W-:Y:S04]  /*06a0*/  @P2 STG.E desc[UR4][R14.64], R6 ;  /* 0x000000060e002986 */ /* 0x000fe8000c101904 */
[----:B------:R-:W-:Y:S01]  /*06b0*/  @P2 STG.E desc[UR4][R16.64], R18 ;  /* 0x0000001210002986 */ /* 0x000fe2000c101904 */
[----:B0-----:R-:W-:Y:S01]  /*06c0*/  IADD3 R29, PT, PT, R19, 0x10, RZ ;  /* 0x00000010131d7810 */ /* 0x001fe20007ffe0ff */
[----:B-1----:R-:W-:Y:S02]  /*06d0*/  IMAD.WIDE.U32 R10, R23, 0x4, R2 ;  /* 0x00000004170a7825 */ /* 0x002fe400078e0002 */
[----:B------:R0:W-:Y:S02]  /*06e0*/  @!P2 STG.E desc[UR4][R14.64], R18 ;  /* 0x000000120e00a986 */ /* 0x0001e4000c101904 */
[----:B------:R-:W-:-:S02]  /*06f0*/  IMAD.WIDE.U32 R22, R25, 0x4, R4 ;  /* 0x0000000419167825 */ /* 0x000fc400078e0004 */
        /* <DEDUP_REMOVED lines=8> */
[----:B------:R1:W-:Y:S01]  /*0780*/  @!P0 STG.E desc[UR4][R10.64], R7 ;  /* 0x000000070a008986 */ /* 0x0003e2000c101904 */
[----:B------:R-:W-:-:S03]  /*0790*/  ISETP.GE.AND P0, PT, R21, R8, PT ;  /* 0x000000081500720c */ /* 0x000fc60003f06270 */
        /* <DEDUP_REMOVED lines=8> */
[----:B------:R-:W-:-:S03]  /*0820*/  ISETP.GE.AND P1, PT, R9, R8, PT ;  /* 0x000000080900720c */ /* 0x000fc60003f26270 */
        /* <DEDUP_REMOVED lines=19> */
[----:B------:R-:W-:-:S03]  /*0960*/  ISETP.GE.AND P1, PT, R6, R21, PT ;  /* 0x000000150600720c */ /* 0x000fc60003f26270 */
[----:B------:R-:W-:Y:S04]  /*0970*/  @P2 STG.E desc[UR4][R12.64], R6 ;  /* 0x000000060c002986 */ /* 0x000fe8000c101904 */
[----:B------:R-:W-:Y:S01]  /*0980*/  @P2 STG.E desc[UR4][R14.64], R8 ;  /* 0x000000080e002986 */ /* 0x000fe2000c101904 */
[----:B0-----:R-:W-:-:S03]  /*0990*/  IMAD.WIDE.U32 R22, R29, 0x4, R4 ;  /* 0x000000041d167825 */ /* 0x001fc600078e0004 */
[----:B------:R-:W-:Y:S01]  /*09a0*/  @!P2 STG.E desc[UR4][R12.64], R8 ;  /* 0x000000080c00a986 */ /* 0x000fe2000c101904 */
[----:B-1----:R-:W-:Y:S01]  /*09b0*/  IMAD.WIDE.U32 R24, R29, 0x4, R2 ;  /* 0x000000041d187825 */ /* 0x002fe200078e0002 */
[----:B------:R-:W-:Y:S02]  /*09c0*/  IADD3 R29, PT, PT, R19, 0x15, RZ ;  /* 0x00000015131d7810 */ /* 0x000fe40007ffe0ff */
[----:B------:R0:W-:Y:S01]  /*09d0*/  @!P2 STG.E desc[UR4][R14.64], R6 ;  /* 0x000000060e00a986 */ /* 0x0001e2000c101904 */
[----:B------:R-:W-:Y:S02]  /*09e0*/  ISETP.GE.AND P2, PT, R9, R21, PT ;  /* 0x000000150900720c */ /* 0x000fe40003f46270 */
[C---:B------:R-:W-:Y:S01]  /*09f0*/  IMAD.WIDE.U32 R26, R29.reuse, 0x4, R4 ;  /* 0x000000041d1a7825 */ /* 0x040fe200078e0004 */
[----:B------:R-:W-:Y:S03]  /*0a00*/  @P3 STG.E desc[UR4][R10.64], R7 ;  /* 0x000000070a003986 */ /* 0x000fe6000c101904 */
[----:B------:R-:W-:Y:S01]  /*0a10*/  IMAD.WIDE.U32 R28, R29, 0x4, R2 ;  /* 0x000000041d1c7825 */ /* 0x000fe200078e0002 */
[----:B------:R-:W-:Y:S04]  /*0a20*/  @P3 STG.E desc[UR4][R16.64], R8 ;  /* 0x0000000810003986 */ /* 0x000fe8000c101904 */
[----:B------:R-:W-:Y:S01]  /*0a30*/  @!P3 STG.E desc[UR4][R10.64], R8 ;  /* 0x000000080a00b986 */ /* 0x000fe2000c101904 */
[----:B0-----:R-:W-:-:S03]  /*0a40*/  IADD3 R15, PT, PT, R19, 0x19, RZ ;  /* 0x00000019130f7810 */ /* 0x001fc60007ffe0ff */
[----:B------:R0:W-:Y:S01]  /*0a50*/  @!P3 STG.E desc[UR4][R16.64], R7 ;  /* 0x000000071000b986 */ /* 0x0001e2000c101904 */
[----:B------:R-:W-:Y:S01]  /*0a60*/  ISETP.GE.AND P3, PT, R0, R9, PT ;  /* 0x000000090000720c */ /* 0x000fe20003f66270 */
[C---:B------:R-:W-:Y:S02]  /*0a70*/  IMAD.WIDE.U32 R12, R15.reuse, 0x4, R4 ;  /* 0x000000040f0c7825 */ /* 0x040fe400078e0004 */
[----:B------:R-:W-:Y:S02]  /*0a80*/  @P0 STG.E desc[UR4][R22.64], R0 ;  /* 0x0000000016000986 */ /* 0x000fe4000c101904 */
[----:B------:R-:W-:Y:S02]  /*0a90*/  IMAD.WIDE.U32 R14, R15, 0x4, R2 ;  /* 0x000000040f0e7825 */ /* 0x000fe400078e0002 */
        /* <DEDUP_REMOVED lines=24> */
[----:B0-----:R-:W-:Y:S01]  /*0c20*/  IMAD.WIDE.U32 R26, R25, 0x4, R2 ;  /* 0x00000004191a7825 */ /* 0x001fe200078e0002 */
[C---:B------:R-:W-:Y:S02]  /*0c30*/  IADD3 R25, PT, PT, R19.reuse, 0x1d, RZ ;  /* 0x0000001d13197810 */ /* 0x040fe40007ffe0ff */
[----:B------:R0:W-:Y:S01]  /*0c40*/  @!P0 STG.E desc[UR4][R10.64], R21 ;  /* 0x000000150a008986 */ /* 0x0001e2000c101904 */
[----:B-1----:R-:W-:-:S03]  /*0c50*/  IADD3 R29, PT, PT, R19, 0x20, RZ ;  /* 0x00000020131d7810 */ /* 0x002fc60007ffe0ff */
[----:B------:R1:W-:Y:S01]  /*0c60*/  @!P0 STG.E desc[UR4][R16.64], R7 ;  /* 0x0000000710008986 */ /* 0x0003e2000c101904 */
[----:B------:R-:W-:-:S03]  /*0c70*/  ISETP.GE.AND P0, PT, R0, R6, PT ;  /* 0x000000060000720c */ /* 0x000fc60003f06270 */
[----:B------:R-:W-:Y:S04]  /*0c80*/  @P2 STG.E desc[UR4][R12.64], R0 ;  /* 0x000000000c002986 */ /* 0x000fe8000c101904 */
[----:B------:R-:W-:Y:S01]  /*0c90*/  @P2 STG.E desc[UR4][R14.64], R21 ;  /* 0x000000150e002986 */ /* 0x000fe2000c101904 */
[----:B0-----:R-:W-:-:S03]  /*0ca0*/  IMAD.WIDE.U32 R10, R18, 0x4, R4 ;  /* 0x00000004120a7825 */ /* 0x001fc600078e0004 */
[----:B------:R0:W-:Y:S01]  /*0cb0*/  @!P2 STG.E desc[UR4][R12.64], R21 ;  /* 0x000000150c00a986 */ /* 0x0001e2000c101904 */
[----:B-1----:R-:W-:-:S03]  /*0cc0*/  IMAD.WIDE.U32 R16, R25, 0x4, R4 ;  /* 0x0000000419107825 */ /* 0x002fc600078e0004 */
[----:B------:R1:W-:Y:S01]  /*0cd0*/  @!P2 STG.E desc[UR4][R14.64], R0 ;  /* 0x000000000e00a986 */ /* 0x0003e2000c101904 */
[----:B------:R-:W-:-:S03]  /*0ce0*/  ISETP.GE.AND P2, PT, R7, R9, PT ;  /* 0x000000090700720c */ /* 0x000fc60003f46270 */
        /* <DEDUP_REMOVED lines=10> */
[----:B------:R-:W-:-:S03]  /*0d90*/  ISETP.GE.AND P1, PT, R7, R6, PT ;  /* 0x000000060700720c */ /* 0x000fc60003f26270 */
        /* <DEDUP_REMOVED lines=9> */
[----:B------:R-:W-:-:S03]  /*0e30*/  ISETP.GE.AND P2, PT, R0, R7, PT ;  /* 0x000000070000720c */ /* 0x000fc60003f46270 */
        /* <DEDUP_REMOVED lines=23> */
.L_x_4:
        /* <DEDUP_REMOVED lines=13> */
.L_x_9:


//--------------------- .nv.shared.reserved.0     --------------------------
	.section	.nv.shared.reserved.0,"aw",@nobits
	.weak		__nv_reservedSMEM_offset_0_alias
	.size		__nv_reservedSMEM_offset_0_alias, 0, 64
	.other		__nv_reservedSMEM_offset_0_alias,@"STO_CUDA_RESERVED_SHARED STV_DEFAULT"
__nv_reservedSMEM_offset_0_alias:
	.zero		0
	.zero		64


//--------------------- .nv.constant0._Z14IndexScalarGPUIdEvPKT_S0_PS0_S3_ --------------------------
	.section	.nv.constant0._Z14IndexScalarGPUIdEvPKT_S0_PS0_S3_,"a",@progbits
	.sectionflags	@""
	.align	4
.nv.constant0._Z14IndexScalarGPUIdEvPKT_S0_PS0_S3_:
	.zero		928


//--------------------- .nv.constant0._Z14IndexScalarGPUImEvPKT_S0_PS0_S3_ --------------------------
	.section	.nv.constant0._Z14IndexScalarGPUImEvPKT_S0_PS0_S3_,"a",@progbits
	.sectionflags	@""
	.align	4
.nv.constant0._Z14IndexScalarGPUImEvPKT_S0_PS0_S3_:
	.zero		928


//--------------------- .nv.constant0._Z14IndexScalarGPUIlEvPKT_S0_PS0_S3_ --------------------------
	.section	.nv.constant0._Z14IndexScalarGPUIlEvPKT_S0_PS0_S3_,"a",@progbits
	.sectionflags	@""
	.align	4
.nv.constant0._Z14IndexScalarGPUIlEvPKT_S0_PS0_S3_:
	.zero		928


//--------------------- .nv.constant0._Z14IndexScalarGPUIjEvPKT_S0_PS0_S3_ --------------------------
	.section	.nv.constant0._Z14IndexScalarGPUIjEvPKT_S0_PS0_S3_,"a",@progbits
	.sectionflags	@""
	.align	4
.nv.constant0._Z14IndexScalarGPUIjEvPKT_S0_PS0_S3_:
	.zero		928


//--------------------- .nv.constant0._Z14IndexScalarGPUIiEvPKT_S0_PS0_S3_ --------------------------
	.section	.nv.constant0._Z14IndexScalarGPUIiEvPKT_S0_PS0_S3_,"a",@progbits
	.sectionflags	@""
	.align	4
.nv.constant0._Z14IndexScalarGPUIiEvPKT_S0_PS0_S3_:
	.zero		928


//--------------------- SYMBOLS --------------------------

	.type		.nv.reservedSmem.offset0,@object
	.size		.nv.reservedSmem.offset0,0x4
